//
// Generated by NVIDIA NVVM Compiler
//
// Compiler Build ID: CL-36424714
// Cuda compilation tools, release 13.0, V13.0.88
// Based on NVVM 20.0.0
//

.version 9.0
.target sm_100
.address_size 64

	// .globl	_Z9k_edge_n3PKhPhii

.visible .entry _Z9k_edge_n3PKhPhii(
	.param .u64 .ptr .align 1 _Z9k_edge_n3PKhPhii_param_0,
	.param .u64 .ptr .align 1 _Z9k_edge_n3PKhPhii_param_1,
	.param .u32 _Z9k_edge_n3PKhPhii_param_2,
	.param .u32 _Z9k_edge_n3PKhPhii_param_3
)
{
	.reg .pred 	%p<17>;
	.reg .b16 	%rs<2>;
	.reg .b32 	%r<49>;
	.reg .b64 	%rd<17>;

	ld.param.u64 	%rd4, [_Z9k_edge_n3PKhPhii_param_0];
	ld.param.u64 	%rd3, [_Z9k_edge_n3PKhPhii_param_1];
	ld.param.u32 	%r17, [_Z9k_edge_n3PKhPhii_param_2];
	ld.param.u32 	%r19, [_Z9k_edge_n3PKhPhii_param_3];
	cvta.to.global.u64 	%rd1, %rd4;
	mov.u32 	%r20, %ctaid.x;
	mov.u32 	%r21, %ntid.x;
	mov.u32 	%r22, %tid.x;
	mad.lo.s32 	%r1, %r20, %r21, %r22;
	mov.u32 	%r23, %ctaid.y;
	mov.u32 	%r24, %ntid.y;
	mov.u32 	%r25, %tid.y;
	mad.lo.s32 	%r26, %r23, %r24, %r25;
	setp.ge.s32 	%p1, %r1, %r17;
	setp.ge.s32 	%p2, %r26, %r19;
	or.pred  	%p3, %p1, %p2;
	@%p3 bra 	$L__BB0_12;
	add.s32 	%r3, %r26, -1;
	setp.eq.s32 	%p4, %r26, 0;
	setp.lt.s32 	%p5, %r1, 0;
	mov.b32 	%r44, 0;
	or.pred  	%p6, %p5, %p4;
	@%p6 bra 	$L__BB0_3;
	mad.lo.s32 	%r28, %r3, %r17, %r1;
	cvt.s64.s32 	%rd5, %r28;
	add.s64 	%rd6, %rd1, %rd5;
	ld.global.u8 	%r44, [%rd6];
$L__BB0_3:
	add.s32 	%r30, %r1, -1;
	mul.lo.s32 	%r6, %r26, %r17;
	add.s32 	%r31, %r30, %r6;
	cvt.s64.s32 	%rd7, %r31;
	add.s64 	%rd2, %rd1, %rd7;
	setp.ge.s32 	%p7, %r30, %r17;
	setp.lt.s32 	%p8, %r30, 0;
	mov.b32 	%r45, 0;
	or.pred  	%p9, %p8, %p7;
	@%p9 bra 	$L__BB0_5;
	ld.global.u8 	%r45, [%rd2];
$L__BB0_5:
	setp.lt.s32 	%p10, %r1, 0;
	add.s32 	%r9, %r45, %r44;
	mov.b32 	%r46, 0;
	@%p10 bra 	$L__BB0_7;
	ld.global.u8 	%rs1, [%rd2+1];
	mul.wide.u16 	%r46, %rs1, 4;
$L__BB0_7:
	add.s32 	%r34, %r1, 1;
	setp.ge.s32 	%p11, %r34, %r17;
	setp.lt.s32 	%p12, %r1, -1;
	mov.b32 	%r47, 0;
	or.pred  	%p13, %p12, %p11;
	@%p13 bra 	$L__BB0_9;
	cvt.s64.s32 	%rd8, %r6;
	cvt.s64.s32 	%rd9, %r1;
	add.s64 	%rd10, %rd9, %rd8;
	add.s64 	%rd11, %rd1, %rd10;
	ld.global.u8 	%r47, [%rd11+1];
$L__BB0_9:
	setp.lt.s32 	%p14, %r1, 0;
	add.s32 	%r14, %r9, %r47;
	add.s32 	%r36, %r26, 1;
	setp.ge.u32 	%p15, %r36, %r19;
	mov.b32 	%r48, 0;
	or.pred  	%p16, %p14, %p15;
	@%p16 bra 	$L__BB0_11;
	add.s32 	%r37, %r6, %r17;
	add.s32 	%r38, %r1, %r37;
	cvt.s64.s32 	%rd12, %r38;
	add.s64 	%rd13, %rd1, %rd12;
	ld.global.u8 	%r48, [%rd13];
$L__BB0_11:
	add.s32 	%r39, %r14, %r48;
	sub.s32 	%r40, %r46, %r39;
	abs.s32 	%r41, %r40;
	min.u32 	%r42, %r41, 255;
	add.s32 	%r43, %r6, %r1;
	cvt.s64.s32 	%rd14, %r43;
	cvta.to.global.u64 	%rd15, %rd3;
	add.s64 	%rd16, %rd15, %rd14;
	st.global.u8 	[%rd16], %r42;
$L__BB0_12:
	ret;

}
	// .globl	_Z9k_edge_n5PKhPhii
.visible .entry _Z9k_edge_n5PKhPhii(
	.param .u64 .ptr .align 1 _Z9k_edge_n5PKhPhii_param_0,
	.param .u64 .ptr .align 1 _Z9k_edge_n5PKhPhii_param_1,
	.param .u32 _Z9k_edge_n5PKhPhii_param_2,
	.param .u32 _Z9k_edge_n5PKhPhii_param_3
)
{
	.reg .pred 	%p<81>;
	.reg .b16 	%rs<2>;
	.reg .b32 	%r<156>;
	.reg .b64 	%rd<17>;

	ld.param.u64 	%rd8, [_Z9k_edge_n5PKhPhii_param_0];
	ld.param.u64 	%rd7, [_Z9k_edge_n5PKhPhii_param_1];
	ld.param.u32 	%r84, [_Z9k_edge_n5PKhPhii_param_2];
	ld.param.u32 	%r86, [_Z9k_edge_n5PKhPhii_param_3];
	cvta.to.global.u64 	%rd1, %rd8;
	mov.u32 	%r87, %ctaid.x;
	mov.u32 	%r88, %ntid.x;
	mov.u32 	%r89, %tid.x;
	mad.lo.s32 	%r1, %r87, %r88, %r89;
	mov.u32 	%r90, %ctaid.y;
	mov.u32 	%r91, %ntid.y;
	mov.u32 	%r92, %tid.y;
	mad.lo.s32 	%r93, %r90, %r91, %r92;
	setp.ge.s32 	%p6, %r1, %r84;
	setp.ge.s32 	%p7, %r93, %r86;
	or.pred  	%p8, %p6, %p7;
	@%p8 bra 	$L__BB1_52;
	add.s32 	%r3, %r1, -2;
	add.s32 	%r95, %r93, -2;
	setp.gt.u32 	%p9, %r93, 1;
	setp.lt.s32 	%p10, %r95, %r86;
	and.pred  	%p1, %p9, %p10;
	mul.lo.s32 	%r4, %r95, %r84;
	setp.gt.s32 	%p12, %r3, -1;
	setp.lt.s32 	%p13, %r3, %r84;
	and.pred  	%p2, %p12, %p13;
	and.pred  	%p14, %p2, %p1;
	add.s32 	%r96, %r3, %r4;
	cvt.s64.s32 	%rd9, %r96;
	add.s64 	%rd2, %rd1, %rd9;
	mov.b32 	%r131, 0;
	not.pred 	%p15, %p14;
	@%p15 bra 	$L__BB1_3;
	ld.global.u8 	%r131, [%rd2];
$L__BB1_3:
	add.s32 	%r98, %r1, -1;
	setp.gt.s32 	%p16, %r98, -1;
	setp.lt.s32 	%p17, %r98, %r84;
	and.pred  	%p3, %p16, %p17;
	and.pred  	%p18, %p3, %p1;
	mov.b32 	%r132, 0;
	not.pred 	%p19, %p18;
	@%p19 bra 	$L__BB1_5;
	ld.global.u8 	%r132, [%rd2+1];
$L__BB1_5:
	add.s32 	%r9, %r132, %r131;
	setp.lt.s32 	%p20, %r1, 0;
	not.pred 	%p21, %p1;
	mov.b32 	%r133, 0;
	or.pred  	%p22, %p20, %p21;
	@%p22 bra 	$L__BB1_7;
	ld.global.u8 	%r133, [%rd2+2];
$L__BB1_7:
	add.s32 	%r12, %r133, %r9;
	add.s32 	%r101, %r1, 1;
	setp.gt.s32 	%p23, %r101, -1;
	setp.lt.s32 	%p24, %r101, %r84;
	and.pred  	%p4, %p23, %p24;
	and.pred  	%p25, %p4, %p1;
	mov.b32 	%r134, 0;
	not.pred 	%p26, %p25;
	@%p26 bra 	$L__BB1_9;
	ld.global.u8 	%r134, [%rd2+3];
$L__BB1_9:
	add.s32 	%r15, %r134, %r12;
	add.s32 	%r103, %r1, 2;
	setp.gt.s32 	%p27, %r103, -1;
	setp.lt.s32 	%p28, %r103, %r84;
	and.pred  	%p5, %p27, %p28;
	and.pred  	%p29, %p5, %p1;
	mov.b32 	%r135, 0;
	not.pred 	%p30, %p29;
	@%p30 bra 	$L__BB1_11;
	ld.global.u8 	%r135, [%rd2+4];
$L__BB1_11:
	add.s32 	%r18, %r135, %r15;
	add.s32 	%r19, %r93, -1;
	setp.ge.u32 	%p31, %r19, %r86;
	add.s32 	%r20, %r4, %r84;
	not.pred 	%p32, %p2;
	add.s32 	%r105, %r3, %r20;
	cvt.s64.s32 	%rd10, %r105;
	add.s64 	%rd3, %rd1, %rd10;
	mov.b32 	%r136, 0;
	or.pred  	%p33, %p32, %p31;
	@%p33 bra 	$L__BB1_13;
	ld.global.u8 	%r136, [%rd3];
$L__BB1_13:
	setp.ge.u32 	%p34, %r19, %r86;
	add.s32 	%r23, %r136, %r18;
	not.pred 	%p35, %p3;
	mov.b32 	%r137, 0;
	or.pred  	%p36, %p35, %p34;
	@%p36 bra 	$L__BB1_15;
	ld.global.u8 	%r137, [%rd3+1];
$L__BB1_15:
	setp.ge.u32 	%p37, %r19, %r86;
	setp.lt.s32 	%p38, %r1, 0;
	add.s32 	%r26, %r137, %r23;
	mov.b32 	%r138, 0;
	or.pred  	%p39, %p38, %p37;
	@%p39 bra 	$L__BB1_17;
	ld.global.u8 	%r138, [%rd3+2];
$L__BB1_17:
	setp.ge.u32 	%p40, %r19, %r86;
	add.s32 	%r29, %r138, %r26;
	not.pred 	%p41, %p4;
	mov.b32 	%r139, 0;
	or.pred  	%p42, %p41, %p40;
	@%p42 bra 	$L__BB1_19;
	ld.global.u8 	%r139, [%rd3+3];
$L__BB1_19:
	setp.ge.u32 	%p43, %r19, %r86;
	add.s32 	%r32, %r139, %r29;
	not.pred 	%p44, %p5;
	mov.b32 	%r140, 0;
	or.pred  	%p45, %p44, %p43;
	@%p45 bra 	$L__BB1_21;
	ld.global.u8 	%r140, [%rd3+4];
$L__BB1_21:
	add.s32 	%r35, %r140, %r32;
	add.s32 	%r36, %r20, %r84;
	add.s32 	%r37, %r3, %r36;
	cvt.s64.s32 	%rd11, %r37;
	add.s64 	%rd4, %rd1, %rd11;
	mov.b32 	%r141, 0;
	not.pred 	%p46, %p2;
	@%p46 bra 	$L__BB1_23;
	ld.global.u8 	%r141, [%rd4];
$L__BB1_23:
	add.s32 	%r40, %r141, %r35;
	mov.b32 	%r142, 0;
	not.pred 	%p47, %p3;
	@%p47 bra 	$L__BB1_25;
	ld.global.u8 	%r142, [%rd4+1];
$L__BB1_25:
	setp.lt.s32 	%p48, %r1, 0;
	add.s32 	%r43, %r142, %r40;
	mov.b32 	%r143, 0;
	@%p48 bra 	$L__BB1_27;
	ld.global.u8 	%rs1, [%rd4+2];
	mul.wide.u16 	%r143, %rs1, 24;
$L__BB1_27:
	mov.b32 	%r144, 0;
	not.pred 	%p49, %p4;
	@%p49 bra 	$L__BB1_29;
	ld.global.u8 	%r144, [%rd4+3];
$L__BB1_29:
	add.s32 	%r48, %r43, %r144;
	mov.b32 	%r145, 0;
	@%p44 bra 	$L__BB1_31;
	ld.global.u8 	%r145, [%rd4+4];
$L__BB1_31:
	add.s32 	%r51, %r48, %r145;
	add.s32 	%r52, %r93, 1;
	setp.ge.u32 	%p51, %r52, %r86;
	not.pred 	%p52, %p2;
	add.s32 	%r53, %r37, %r84;
	cvt.s64.s32 	%rd12, %r53;
	add.s64 	%rd5, %rd1, %rd12;
	mov.b32 	%r146, 0;
	or.pred  	%p53, %p52, %p51;
	@%p53 bra 	$L__BB1_33;
	ld.global.u8 	%r146, [%rd5];
$L__BB1_33:
	setp.ge.u32 	%p54, %r52, %r86;
	add.s32 	%r56, %r51, %r146;
	not.pred 	%p55, %p3;
	mov.b32 	%r147, 0;
	or.pred  	%p56, %p55, %p54;
	@%p56 bra 	$L__BB1_35;
	ld.global.u8 	%r147, [%rd5+1];
$L__BB1_35:
	setp.ge.u32 	%p57, %r52, %r86;
	setp.lt.s32 	%p58, %r1, 0;
	add.s32 	%r59, %r56, %r147;
	mov.b32 	%r148, 0;
	or.pred  	%p59, %p58, %p57;
	@%p59 bra 	$L__BB1_37;
	ld.global.u8 	%r148, [%rd5+2];
$L__BB1_37:
	setp.ge.u32 	%p60, %r52, %r86;
	add.s32 	%r62, %r59, %r148;
	not.pred 	%p61, %p4;
	mov.b32 	%r149, 0;
	or.pred  	%p62, %p61, %p60;
	@%p62 bra 	$L__BB1_39;
	ld.global.u8 	%r149, [%rd5+3];
$L__BB1_39:
	setp.ge.u32 	%p63, %r52, %r86;
	add.s32 	%r65, %r62, %r149;
	not.pred 	%p64, %p5;
	mov.b32 	%r150, 0;
	or.pred  	%p65, %p64, %p63;
	@%p65 bra 	$L__BB1_41;
	ld.global.u8 	%r150, [%rd5+4];
$L__BB1_41:
	add.s32 	%r68, %r65, %r150;
	add.s32 	%r69, %r93, 2;
	setp.ge.u32 	%p66, %r69, %r86;
	not.pred 	%p67, %p2;
	add.s32 	%r121, %r53, %r84;
	cvt.s64.s32 	%rd13, %r121;
	add.s64 	%rd6, %rd1, %rd13;
	mov.b32 	%r151, 0;
	or.pred  	%p68, %p67, %p66;
	@%p68 bra 	$L__BB1_43;
	ld.global.u8 	%r151, [%rd6];
$L__BB1_43:
	setp.ge.u32 	%p69, %r69, %r86;
	add.s32 	%r72, %r68, %r151;
	not.pred 	%p70, %p3;
	mov.b32 	%r152, 0;
	or.pred  	%p71, %p70, %p69;
	@%p71 bra 	$L__BB1_45;
	ld.global.u8 	%r152, [%rd6+1];
$L__BB1_45:
	setp.ge.u32 	%p72, %r69, %r86;
	setp.lt.s32 	%p73, %r1, 0;
	add.s32 	%r75, %r72, %r152;
	mov.b32 	%r153, 0;
	or.pred  	%p74, %p73, %p72;
	@%p74 bra 	$L__BB1_47;
	ld.global.u8 	%r153, [%rd6+2];
$L__BB1_47:
	setp.ge.u32 	%p75, %r69, %r86;
	add.s32 	%r78, %r75, %r153;
	not.pred 	%p76, %p4;
	mov.b32 	%r154, 0;
	or.pred  	%p77, %p76, %p75;
	@%p77 bra 	$L__BB1_49;
	ld.global.u8 	%r154, [%rd6+3];
$L__BB1_49:
	setp.ge.u32 	%p78, %r69, %r86;
	add.s32 	%r81, %r78, %r154;
	mov.b32 	%r155, 0;
	or.pred  	%p80, %p64, %p78;
	@%p80 bra 	$L__BB1_51;
	ld.global.u8 	%r155, [%rd6+4];
$L__BB1_51:
	add.s32 	%r126, %r81, %r155;
	sub.s32 	%r127, %r143, %r126;
	abs.s32 	%r128, %r127;
	min.u32 	%r129, %r128, 255;
	add.s32 	%r130, %r36, %r1;
	cvt.s64.s32 	%rd14, %r130;
	cvta.to.global.u64 	%rd15, %rd7;
	add.s64 	%rd16, %rd15, %rd14;
	st.global.u8 	[%rd16], %r129;
$L__BB1_52:
	ret;

}
	// .globl	_Z9k_edge_n7PKhPhii
.visible .entry _Z9k_edge_n7PKhPhii(
	.param .u64 .ptr .align 1 _Z9k_edge_n7PKhPhii_param_0,
	.param .u64 .ptr .align 1 _Z9k_edge_n7PKhPhii_param_1,
	.param .u32 _Z9k_edge_n7PKhPhii_param_2,
	.param .u32 _Z9k_edge_n7PKhPhii_param_3
)
{
	.reg .pred 	%p<177>;
	.reg .b16 	%rs<2>;
	.reg .b32 	%r<310>;
	.reg .b64 	%rd<21>;

	ld.param.u64 	%rd10, [_Z9k_edge_n7PKhPhii_param_0];
	ld.param.u64 	%rd9, [_Z9k_edge_n7PKhPhii_param_1];
	ld.param.u32 	%r159, [_Z9k_edge_n7PKhPhii_param_2];
	ld.param.u32 	%r161, [_Z9k_edge_n7PKhPhii_param_3];
	cvta.to.global.u64 	%rd1, %rd10;
	mov.u32 	%r162, %ctaid.x;
	mov.u32 	%r163, %ntid.x;
	mov.u32 	%r164, %tid.x;
	mad.lo.s32 	%r1, %r162, %r163, %r164;
	mov.u32 	%r165, %ctaid.y;
	mov.u32 	%r166, %ntid.y;
	mov.u32 	%r167, %tid.y;
	mad.lo.s32 	%r168, %r165, %r166, %r167;
	setp.ge.s32 	%p7, %r1, %r159;
	setp.ge.s32 	%p8, %r168, %r161;
	or.pred  	%p9, %p7, %p8;
	@%p9 bra 	$L__BB2_100;
	ld.param.u32 	%r243, [_Z9k_edge_n7PKhPhii_param_2];
	add.s32 	%r3, %r1, -3;
	add.s32 	%r170, %r168, -3;
	setp.gt.u32 	%p10, %r168, 2;
	setp.lt.s32 	%p11, %r170, %r161;
	and.pred  	%p1, %p10, %p11;
	mul.lo.s32 	%r4, %r170, %r243;
	setp.gt.s32 	%p13, %r3, -1;
	setp.lt.s32 	%p14, %r3, %r243;
	and.pred  	%p15, %p13, %p14;
	and.pred  	%p16, %p15, %p1;
	add.s32 	%r171, %r3, %r4;
	cvt.s64.s32 	%rd11, %r171;
	add.s64 	%rd2, %rd1, %rd11;
	mov.b32 	%r261, 0;
	not.pred 	%p17, %p16;
	@%p17 bra 	$L__BB2_3;
	ld.global.u8 	%r261, [%rd2];
$L__BB2_3:
	ld.param.u32 	%r244, [_Z9k_edge_n7PKhPhii_param_2];
	add.s32 	%r173, %r1, -2;
	setp.gt.s32 	%p18, %r173, -1;
	setp.lt.s32 	%p19, %r173, %r244;
	and.pred  	%p20, %p18, %p19;
	and.pred  	%p21, %p20, %p1;
	mov.b32 	%r262, 0;
	not.pred 	%p22, %p21;
	@%p22 bra 	$L__BB2_5;
	ld.global.u8 	%r262, [%rd2+1];
$L__BB2_5:
	ld.param.u32 	%r245, [_Z9k_edge_n7PKhPhii_param_2];
	add.s32 	%r9, %r262, %r261;
	add.s32 	%r175, %r1, -1;
	setp.gt.s32 	%p23, %r175, -1;
	setp.lt.s32 	%p24, %r175, %r245;
	and.pred  	%p2, %p23, %p24;
	and.pred  	%p25, %p2, %p1;
	mov.b32 	%r263, 0;
	not.pred 	%p26, %p25;
	@%p26 bra 	$L__BB2_7;
	ld.global.u8 	%r263, [%rd2+2];
$L__BB2_7:
	add.s32 	%r12, %r263, %r9;
	setp.lt.s32 	%p27, %r1, 0;
	not.pred 	%p28, %p1;
	mov.b32 	%r264, 0;
	or.pred  	%p29, %p27, %p28;
	@%p29 bra 	$L__BB2_9;
	ld.global.u8 	%r264, [%rd2+3];
$L__BB2_9:
	ld.param.u32 	%r246, [_Z9k_edge_n7PKhPhii_param_2];
	add.s32 	%r15, %r264, %r12;
	add.s32 	%r178, %r1, 1;
	setp.gt.s32 	%p30, %r178, -1;
	setp.lt.s32 	%p31, %r178, %r246;
	and.pred  	%p3, %p30, %p31;
	and.pred  	%p32, %p3, %p1;
	mov.b32 	%r265, 0;
	not.pred 	%p33, %p32;
	@%p33 bra 	$L__BB2_11;
	ld.global.u8 	%r265, [%rd2+4];
$L__BB2_11:
	ld.param.u32 	%r247, [_Z9k_edge_n7PKhPhii_param_2];
	add.s32 	%r18, %r265, %r15;
	add.s32 	%r180, %r1, 2;
	setp.gt.s32 	%p34, %r180, -1;
	setp.lt.s32 	%p35, %r180, %r247;
	and.pred  	%p4, %p34, %p35;
	and.pred  	%p36, %p4, %p1;
	mov.b32 	%r266, 0;
	not.pred 	%p37, %p36;
	@%p37 bra 	$L__BB2_13;
	ld.global.u8 	%r266, [%rd2+5];
$L__BB2_13:
	ld.param.u32 	%r248, [_Z9k_edge_n7PKhPhii_param_2];
	add.s32 	%r21, %r266, %r18;
	add.s32 	%r182, %r1, 3;
	setp.gt.s32 	%p38, %r182, -1;
	setp.lt.s32 	%p39, %r182, %r248;
	and.pred  	%p5, %p38, %p39;
	and.pred  	%p40, %p5, %p1;
	mov.b32 	%r267, 0;
	not.pred 	%p41, %p40;
	@%p41 bra 	$L__BB2_15;
	ld.global.u8 	%r267, [%rd2+6];
$L__BB2_15:
	ld.param.u32 	%r249, [_Z9k_edge_n7PKhPhii_param_2];
	add.s32 	%r24, %r267, %r21;
	add.s32 	%r184, %r168, -2;
	setp.gt.u32 	%p42, %r168, 1;
	setp.lt.s32 	%p43, %r184, %r161;
	and.pred  	%p6, %p42, %p43;
	add.s32 	%r25, %r4, %r249;
	setp.gt.s32 	%p45, %r3, -1;
	setp.lt.s32 	%p46, %r3, %r249;
	and.pred  	%p47, %p45, %p46;
	and.pred  	%p48, %p47, %p6;
	add.s32 	%r185, %r3, %r25;
	cvt.s64.s32 	%rd12, %r185;
	add.s64 	%rd3, %rd1, %rd12;
	mov.b32 	%r268, 0;
	not.pred 	%p49, %p48;
	@%p49 bra 	$L__BB2_17;
	ld.global.u8 	%r268, [%rd3];
$L__BB2_17:
	ld.param.u32 	%r250, [_Z9k_edge_n7PKhPhii_param_2];
	add.s32 	%r28, %r268, %r24;
	add.s32 	%r187, %r1, -2;
	setp.gt.s32 	%p50, %r187, -1;
	setp.lt.s32 	%p51, %r187, %r250;
	and.pred  	%p52, %p50, %p51;
	and.pred  	%p53, %p52, %p6;
	mov.b32 	%r269, 0;
	not.pred 	%p54, %p53;
	@%p54 bra 	$L__BB2_19;
	ld.global.u8 	%r269, [%rd3+1];
$L__BB2_19:
	add.s32 	%r31, %r269, %r28;
	and.pred  	%p55, %p2, %p6;
	mov.b32 	%r270, 0;
	not.pred 	%p56, %p55;
	@%p56 bra 	$L__BB2_21;
	ld.global.u8 	%r270, [%rd3+2];
$L__BB2_21:
	setp.lt.s32 	%p57, %r1, 0;
	add.s32 	%r34, %r270, %r31;
	not.pred 	%p58, %p6;
	mov.b32 	%r271, 0;
	or.pred  	%p59, %p57, %p58;
	@%p59 bra 	$L__BB2_23;
	ld.global.u8 	%r271, [%rd3+3];
$L__BB2_23:
	add.s32 	%r37, %r271, %r34;
	and.pred  	%p60, %p3, %p6;
	mov.b32 	%r272, 0;
	not.pred 	%p61, %p60;
	@%p61 bra 	$L__BB2_25;
	ld.global.u8 	%r272, [%rd3+4];
$L__BB2_25:
	add.s32 	%r40, %r272, %r37;
	and.pred  	%p62, %p4, %p6;
	mov.b32 	%r273, 0;
	not.pred 	%p63, %p62;
	@%p63 bra 	$L__BB2_27;
	ld.global.u8 	%r273, [%rd3+5];
$L__BB2_27:
	add.s32 	%r43, %r273, %r40;
	and.pred  	%p64, %p5, %p6;
	mov.b32 	%r274, 0;
	not.pred 	%p65, %p64;
	@%p65 bra 	$L__BB2_29;
	ld.global.u8 	%r274, [%rd3+6];
$L__BB2_29:
	ld.param.u32 	%r251, [_Z9k_edge_n7PKhPhii_param_2];
	add.s32 	%r46, %r274, %r43;
	add.s32 	%r47, %r168, -1;
	setp.ge.u32 	%p66, %r47, %r161;
	add.s32 	%r48, %r25, %r251;
	setp.lt.s32 	%p67, %r3, 0;
	setp.ge.s32 	%p68, %r3, %r251;
	or.pred  	%p69, %p67, %p68;
	add.s32 	%r194, %r3, %r48;
	cvt.s64.s32 	%rd13, %r194;
	add.s64 	%rd4, %rd1, %rd13;
	mov.b32 	%r275, 0;
	or.pred  	%p70, %p69, %p66;
	@%p70 bra 	$L__BB2_31;
	ld.global.u8 	%r275, [%rd4];
$L__BB2_31:
	ld.param.u32 	%r252, [_Z9k_edge_n7PKhPhii_param_2];
	setp.ge.u32 	%p71, %r47, %r161;
	add.s32 	%r51, %r275, %r46;
	add.s32 	%r196, %r1, -2;
	setp.lt.s32 	%p72, %r196, 0;
	setp.ge.s32 	%p73, %r196, %r252;
	or.pred  	%p74, %p72, %p73;
	mov.b32 	%r276, 0;
	or.pred  	%p75, %p74, %p71;
	@%p75 bra 	$L__BB2_33;
	ld.global.u8 	%r276, [%rd4+1];
$L__BB2_33:
	setp.ge.u32 	%p76, %r47, %r161;
	add.s32 	%r54, %r276, %r51;
	not.pred 	%p77, %p2;
	mov.b32 	%r277, 0;
	or.pred  	%p78, %p77, %p76;
	@%p78 bra 	$L__BB2_35;
	ld.global.u8 	%r277, [%rd4+2];
$L__BB2_35:
	setp.ge.u32 	%p79, %r47, %r161;
	setp.lt.s32 	%p80, %r1, 0;
	add.s32 	%r57, %r277, %r54;
	mov.b32 	%r278, 0;
	or.pred  	%p81, %p80, %p79;
	@%p81 bra 	$L__BB2_37;
	ld.global.u8 	%r278, [%rd4+3];
$L__BB2_37:
	setp.ge.u32 	%p82, %r47, %r161;
	add.s32 	%r60, %r278, %r57;
	not.pred 	%p83, %p3;
	mov.b32 	%r279, 0;
	or.pred  	%p84, %p83, %p82;
	@%p84 bra 	$L__BB2_39;
	ld.global.u8 	%r279, [%rd4+4];
$L__BB2_39:
	setp.ge.u32 	%p85, %r47, %r161;
	add.s32 	%r63, %r279, %r60;
	not.pred 	%p86, %p4;
	mov.b32 	%r280, 0;
	or.pred  	%p87, %p86, %p85;
	@%p87 bra 	$L__BB2_41;
	ld.global.u8 	%r280, [%rd4+5];
$L__BB2_41:
	setp.ge.u32 	%p88, %r47, %r161;
	add.s32 	%r66, %r280, %r63;
	not.pred 	%p89, %p5;
	mov.b32 	%r281, 0;
	or.pred  	%p90, %p89, %p88;
	@%p90 bra 	$L__BB2_43;
	ld.global.u8 	%r281, [%rd4+6];
$L__BB2_43:
	ld.param.u32 	%r253, [_Z9k_edge_n7PKhPhii_param_2];
	add.s32 	%r69, %r281, %r66;
	add.s32 	%r70, %r48, %r253;
	add.s32 	%r71, %r3, %r70;
	cvt.s64.s32 	%rd14, %r71;
	add.s64 	%rd5, %rd1, %rd14;
	setp.lt.s32 	%p91, %r3, 0;
	setp.ge.s32 	%p92, %r3, %r253;
	mov.b32 	%r282, 0;
	or.pred  	%p93, %p91, %p92;
	@%p93 bra 	$L__BB2_45;
	ld.global.u8 	%r282, [%rd5];
$L__BB2_45:
	ld.param.u32 	%r254, [_Z9k_edge_n7PKhPhii_param_2];
	add.s32 	%r74, %r282, %r69;
	setp.lt.s32 	%p94, %r196, 0;
	setp.ge.s32 	%p95, %r196, %r254;
	mov.b32 	%r283, 0;
	or.pred  	%p96, %p94, %p95;
	@%p96 bra 	$L__BB2_47;
	ld.global.u8 	%r283, [%rd5+1];
$L__BB2_47:
	add.s32 	%r77, %r283, %r74;
	mov.b32 	%r284, 0;
	not.pred 	%p97, %p2;
	@%p97 bra 	$L__BB2_49;
	ld.global.u8 	%r284, [%rd5+2];
$L__BB2_49:
	setp.lt.s32 	%p98, %r1, 0;
	add.s32 	%r80, %r284, %r77;
	mov.b32 	%r285, 0;
	@%p98 bra 	$L__BB2_51;
	ld.global.u8 	%rs1, [%rd5+3];
	mul.wide.u16 	%r285, %rs1, 48;
$L__BB2_51:
	mov.b32 	%r286, 0;
	not.pred 	%p99, %p3;
	@%p99 bra 	$L__BB2_53;
	ld.global.u8 	%r286, [%rd5+4];
$L__BB2_53:
	add.s32 	%r85, %r80, %r286;
	mov.b32 	%r287, 0;
	not.pred 	%p100, %p4;
	@%p100 bra 	$L__BB2_55;
	ld.global.u8 	%r287, [%rd5+5];
$L__BB2_55:
	add.s32 	%r88, %r85, %r287;
	mov.b32 	%r288, 0;
	not.pred 	%p101, %p5;
	@%p101 bra 	$L__BB2_57;
	ld.global.u8 	%r288, [%rd5+6];
$L__BB2_57:
	ld.param.u32 	%r255, [_Z9k_edge_n7PKhPhii_param_2];
	add.s32 	%r91, %r88, %r288;
	add.s32 	%r92, %r168, 1;
	setp.ge.u32 	%p102, %r92, %r161;
	add.s32 	%r211, %r1, -3;
	setp.lt.s32 	%p103, %r211, 0;
	setp.ge.s32 	%p104, %r211, %r255;
	or.pred  	%p105, %p103, %p104;
	add.s32 	%r93, %r71, %r255;
	cvt.s64.s32 	%rd15, %r93;
	add.s64 	%rd6, %rd1, %rd15;
	mov.b32 	%r289, 0;
	or.pred  	%p106, %p105, %p102;
	@%p106 bra 	$L__BB2_59;
	ld.global.u8 	%r289, [%rd6];
$L__BB2_59:
	ld.param.u32 	%r256, [_Z9k_edge_n7PKhPhii_param_2];
	setp.ge.u32 	%p107, %r92, %r161;
	add.s32 	%r96, %r91, %r289;
	add.s32 	%r213, %r1, -2;
	setp.lt.s32 	%p108, %r213, 0;
	setp.ge.s32 	%p109, %r213, %r256;
	or.pred  	%p110, %p108, %p109;
	mov.b32 	%r290, 0;
	or.pred  	%p111, %p110, %p107;
	@%p111 bra 	$L__BB2_61;
	ld.global.u8 	%r290, [%rd6+1];
$L__BB2_61:
	setp.ge.u32 	%p112, %r92, %r161;
	add.s32 	%r99, %r96, %r290;
	not.pred 	%p113, %p2;
	mov.b32 	%r291, 0;
	or.pred  	%p114, %p113, %p112;
	@%p114 bra 	$L__BB2_63;
	ld.global.u8 	%r291, [%rd6+2];
$L__BB2_63:
	setp.ge.u32 	%p115, %r92, %r161;
	setp.lt.s32 	%p116, %r1, 0;
	add.s32 	%r102, %r99, %r291;
	mov.b32 	%r292, 0;
	or.pred  	%p117, %p116, %p115;
	@%p117 bra 	$L__BB2_65;
	ld.global.u8 	%r292, [%rd6+3];
$L__BB2_65:
	setp.ge.u32 	%p118, %r92, %r161;
	add.s32 	%r105, %r102, %r292;
	not.pred 	%p119, %p3;
	mov.b32 	%r293, 0;
	or.pred  	%p120, %p119, %p118;
	@%p120 bra 	$L__BB2_67;
	ld.global.u8 	%r293, [%rd6+4];
$L__BB2_67:
	setp.ge.u32 	%p121, %r92, %r161;
	add.s32 	%r108, %r105, %r293;
	not.pred 	%p122, %p4;
	mov.b32 	%r294, 0;
	or.pred  	%p123, %p122, %p121;
	@%p123 bra 	$L__BB2_69;
	ld.global.u8 	%r294, [%rd6+5];
$L__BB2_69:
	setp.ge.u32 	%p124, %r92, %r161;
	add.s32 	%r111, %r108, %r294;
	not.pred 	%p125, %p5;
	mov.b32 	%r295, 0;
	or.pred  	%p126, %p125, %p124;
	@%p126 bra 	$L__BB2_71;
	ld.global.u8 	%r295, [%rd6+6];
$L__BB2_71:
	ld.param.u32 	%r257, [_Z9k_edge_n7PKhPhii_param_2];
	add.s32 	%r114, %r111, %r295;
	add.s32 	%r115, %r168, 2;
	setp.ge.u32 	%p127, %r115, %r161;
	add.s32 	%r220, %r1, -3;
	setp.lt.s32 	%p128, %r220, 0;
	setp.ge.s32 	%p129, %r220, %r257;
	or.pred  	%p130, %p128, %p129;
	add.s32 	%r116, %r93, %r257;
	cvt.s64.s32 	%rd16, %r116;
	add.s64 	%rd7, %rd1, %rd16;
	mov.b32 	%r296, 0;
	or.pred  	%p131, %p130, %p127;
	@%p131 bra 	$L__BB2_73;
	ld.global.u8 	%r296, [%rd7];
$L__BB2_73:
	ld.param.u32 	%r258, [_Z9k_edge_n7PKhPhii_param_2];
	setp.ge.u32 	%p132, %r115, %r161;
	add.s32 	%r119, %r114, %r296;
	add.s32 	%r222, %r1, -2;
	setp.lt.s32 	%p133, %r222, 0;
	setp.ge.s32 	%p134, %r222, %r258;
	or.pred  	%p135, %p133, %p134;
	mov.b32 	%r297, 0;
	or.pred  	%p136, %p135, %p132;
	@%p136 bra 	$L__BB2_75;
	ld.global.u8 	%r297, [%rd7+1];
$L__BB2_75:
	setp.ge.u32 	%p137, %r115, %r161;
	add.s32 	%r122, %r119, %r297;
	not.pred 	%p138, %p2;
	mov.b32 	%r298, 0;
	or.pred  	%p139, %p138, %p137;
	@%p139 bra 	$L__BB2_77;
	ld.global.u8 	%r298, [%rd7+2];
$L__BB2_77:
	setp.ge.u32 	%p140, %r115, %r161;
	setp.lt.s32 	%p141, %r1, 0;
	add.s32 	%r125, %r122, %r298;
	mov.b32 	%r299, 0;
	or.pred  	%p142, %p141, %p140;
	@%p142 bra 	$L__BB2_79;
	ld.global.u8 	%r299, [%rd7+3];
$L__BB2_79:
	setp.ge.u32 	%p143, %r115, %r161;
	add.s32 	%r128, %r125, %r299;
	not.pred 	%p144, %p3;
	mov.b32 	%r300, 0;
	or.pred  	%p145, %p144, %p143;
	@%p145 bra 	$L__BB2_81;
	ld.global.u8 	%r300, [%rd7+4];
$L__BB2_81:
	setp.ge.u32 	%p146, %r115, %r161;
	add.s32 	%r131, %r128, %r300;
	not.pred 	%p147, %p4;
	mov.b32 	%r301, 0;
	or.pred  	%p148, %p147, %p146;
	@%p148 bra 	$L__BB2_83;
	ld.global.u8 	%r301, [%rd7+5];
$L__BB2_83:
	setp.ge.u32 	%p149, %r115, %r161;
	add.s32 	%r134, %r131, %r301;
	not.pred 	%p150, %p5;
	mov.b32 	%r302, 0;
	or.pred  	%p151, %p150, %p149;
	@%p151 bra 	$L__BB2_85;
	ld.global.u8 	%r302, [%rd7+6];
$L__BB2_85:
	ld.param.u32 	%r259, [_Z9k_edge_n7PKhPhii_param_2];
	add.s32 	%r137, %r134, %r302;
	add.s32 	%r138, %r168, 3;
	setp.ge.u32 	%p152, %r138, %r161;
	add.s32 	%r229, %r1, -3;
	setp.lt.s32 	%p153, %r229, 0;
	setp.ge.s32 	%p154, %r229, %r259;
	or.pred  	%p155, %p153, %p154;
	add.s32 	%r230, %r116, %r259;
	cvt.s64.s32 	%rd17, %r230;
	add.s64 	%rd8, %rd1, %rd17;
	mov.b32 	%r303, 0;
	or.pred  	%p156, %p155, %p152;
	@%p156 bra 	$L__BB2_87;
	ld.global.u8 	%r303, [%rd8];
$L__BB2_87:
	ld.param.u32 	%r260, [_Z9k_edge_n7PKhPhii_param_2];
	setp.ge.u32 	%p157, %r138, %r161;
	add.s32 	%r141, %r137, %r303;
	add.s32 	%r232, %r1, -2;
	setp.lt.s32 	%p158, %r232, 0;
	setp.ge.s32 	%p159, %r232, %r260;
	or.pred  	%p160, %p158, %p159;
	mov.b32 	%r304, 0;
	or.pred  	%p161, %p160, %p157;
	@%p161 bra 	$L__BB2_89;
	ld.global.u8 	%r304, [%rd8+1];
$L__BB2_89:
	setp.ge.u32 	%p162, %r138, %r161;
	add.s32 	%r144, %r141, %r304;
	not.pred 	%p163, %p2;
	mov.b32 	%r305, 0;
	or.pred  	%p164, %p163, %p162;
	@%p164 bra 	$L__BB2_91;
	ld.global.u8 	%r305, [%rd8+2];
$L__BB2_91:
	setp.ge.u32 	%p165, %r138, %r161;
	setp.lt.s32 	%p166, %r1, 0;
	add.s32 	%r147, %r144, %r305;
	mov.b32 	%r306, 0;
	or.pred  	%p167, %p166, %p165;
	@%p167 bra 	$L__BB2_93;
	ld.global.u8 	%r306, [%rd8+3];
$L__BB2_93:
	setp.ge.u32 	%p168, %r138, %r161;
	add.s32 	%r150, %r147, %r306;
	not.pred 	%p169, %p3;
	mov.b32 	%r307, 0;
	or.pred  	%p170, %p169, %p168;
	@%p170 bra 	$L__BB2_95;
	ld.global.u8 	%r307, [%rd8+4];
$L__BB2_95:
	setp.ge.u32 	%p171, %r138, %r161;
	add.s32 	%r153, %r150, %r307;
	not.pred 	%p172, %p4;
	mov.b32 	%r308, 0;
	or.pred  	%p173, %p172, %p171;
	@%p173 bra 	$L__BB2_97;
	ld.global.u8 	%r308, [%rd8+5];
$L__BB2_97:
	setp.ge.u32 	%p174, %r138, %r161;
	add.s32 	%r156, %r153, %r308;
	not.pred 	%p175, %p5;
	mov.b32 	%r309, 0;
	or.pred  	%p176, %p175, %p174;
	@%p176 bra 	$L__BB2_99;
	ld.global.u8 	%r309, [%rd8+6];
$L__BB2_99:
	add.s32 	%r238, %r156, %r309;
	sub.s32 	%r239, %r285, %r238;
	abs.s32 	%r240, %r239;
	min.u32 	%r241, %r240, 255;
	add.s32 	%r242, %r70, %r1;
	cvt.s64.s32 	%rd18, %r242;
	cvta.to.global.u64 	%rd19, %rd9;
	add.s64 	%rd20, %rd19, %rd18;
	st.global.u8 	[%rd20], %r241;
$L__BB2_100:
	ret;

}
	// .globl	_Z12k_sharpen_n3PKhPhii
.visible .entry _Z12k_sharpen_n3PKhPhii(
	.param .u64 .ptr .align 1 _Z12k_sharpen_n3PKhPhii_param_0,
	.param .u64 .ptr .align 1 _Z12k_sharpen_n3PKhPhii_param_1,
	.param .u32 _Z12k_sharpen_n3PKhPhii_param_2,
	.param .u32 _Z12k_sharpen_n3PKhPhii_param_3
)
{
	.reg .pred 	%p<31>;
	.reg .b16 	%rs<2>;
	.reg .b32 	%r<70>;
	.reg .b64 	%rd<25>;

	ld.param.u64 	%rd6, [_Z12k_sharpen_n3PKhPhii_param_0];
	ld.param.u64 	%rd5, [_Z12k_sharpen_n3PKhPhii_param_1];
	ld.param.u32 	%r32, [_Z12k_sharpen_n3PKhPhii_param_2];
	ld.param.u32 	%r34, [_Z12k_sharpen_n3PKhPhii_param_3];
	cvta.to.global.u64 	%rd1, %rd6;
	mov.u32 	%r35, %ctaid.x;
	mov.u32 	%r36, %ntid.x;
	mov.u32 	%r37, %tid.x;
	mad.lo.s32 	%r1, %r35, %r36, %r37;
	mov.u32 	%r38, %ctaid.y;
	mov.u32 	%r39, %ntid.y;
	mov.u32 	%r40, %tid.y;
	mad.lo.s32 	%r41, %r38, %r39, %r40;
	setp.ge.s32 	%p3, %r1, %r32;
	setp.ge.s32 	%p4, %r41, %r34;
	or.pred  	%p5, %p3, %p4;
	@%p5 bra 	$L__BB3_20;
	add.s32 	%r3, %r1, -1;
	setp.ne.s32 	%p6, %r41, 0;
	add.s32 	%r43, %r41, -1;
	mul.lo.s32 	%r4, %r43, %r32;
	setp.gt.s32 	%p7, %r3, -1;
	setp.lt.s32 	%p8, %r3, %r32;
	and.pred  	%p1, %p7, %p8;
	and.pred  	%p9, %p1, %p6;
	add.s32 	%r44, %r3, %r4;
	cvt.s64.s32 	%rd7, %r44;
	add.s64 	%rd2, %rd1, %rd7;
	mov.b32 	%r61, 0;
	not.pred 	%p10, %p9;
	@%p10 bra 	$L__BB3_3;
	ld.global.u8 	%r61, [%rd2];
$L__BB3_3:
	setp.eq.s32 	%p11, %r41, 0;
	setp.lt.s32 	%p12, %r1, 0;
	mov.b32 	%r62, 0;
	or.pred  	%p13, %p12, %p11;
	@%p13 bra 	$L__BB3_5;
	ld.global.u8 	%r62, [%rd2+1];
$L__BB3_5:
	setp.eq.s32 	%p14, %r41, 0;
	add.s32 	%r9, %r62, %r61;
	add.s32 	%r47, %r1, 1;
	setp.gt.s32 	%p15, %r1, -2;
	setp.lt.s32 	%p16, %r47, %r32;
	and.pred  	%p2, %p15, %p16;
	not.pred 	%p17, %p2;
	mov.b32 	%r63, 0;
	or.pred  	%p18, %p17, %p14;
	@%p18 bra 	$L__BB3_7;
	cvt.s64.s32 	%rd8, %r4;
	cvt.s64.s32 	%rd9, %r1;
	add.s64 	%rd10, %rd9, %rd8;
	add.s64 	%rd11, %rd1, %rd10;
	ld.global.u8 	%r63, [%rd11+1];
$L__BB3_7:
	add.s32 	%r12, %r63, %r9;
	mul.lo.s32 	%r13, %r41, %r32;
	add.s32 	%r49, %r3, %r13;
	cvt.s64.s32 	%rd12, %r49;
	add.s64 	%rd3, %rd1, %rd12;
	mov.b32 	%r64, 0;
	not.pred 	%p19, %p1;
	@%p19 bra 	$L__BB3_9;
	ld.global.u8 	%r64, [%rd3];
$L__BB3_9:
	setp.lt.s32 	%p20, %r1, 0;
	add.s32 	%r16, %r64, %r12;
	mov.b32 	%r65, 0;
	@%p20 bra 	$L__BB3_11;
	ld.global.u8 	%rs1, [%rd3+1];
	mul.wide.u16 	%r65, %rs1, 9;
$L__BB3_11:
	mov.b32 	%r66, 0;
	@%p17 bra 	$L__BB3_13;
	cvt.s64.s32 	%rd13, %r13;
	cvt.s64.s32 	%rd14, %r1;
	add.s64 	%rd15, %rd14, %rd13;
	add.s64 	%rd16, %rd1, %rd15;
	ld.global.u8 	%r66, [%rd16+1];
$L__BB3_13:
	add.s32 	%r21, %r16, %r66;
	add.s32 	%r22, %r41, 1;
	setp.ge.u32 	%p22, %r22, %r34;
	add.s32 	%r23, %r13, %r32;
	add.s32 	%r53, %r3, %r23;
	cvt.s64.s32 	%rd17, %r53;
	add.s64 	%rd4, %rd1, %rd17;
	mov.b32 	%r67, 0;
	or.pred  	%p24, %p19, %p22;
	@%p24 bra 	$L__BB3_15;
	ld.global.u8 	%r67, [%rd4];
$L__BB3_15:
	setp.ge.u32 	%p25, %r22, %r34;
	setp.lt.s32 	%p26, %r1, 0;
	add.s32 	%r26, %r21, %r67;
	mov.b32 	%r68, 0;
	or.pred  	%p27, %p26, %p25;
	@%p27 bra 	$L__BB3_17;
	ld.global.u8 	%r68, [%rd4+1];
$L__BB3_17:
	setp.ge.u32 	%p28, %r22, %r34;
	add.s32 	%r29, %r26, %r68;
	mov.b32 	%r69, 0;
	or.pred  	%p30, %p17, %p28;
	@%p30 bra 	$L__BB3_19;
	cvt.s64.s32 	%rd18, %r23;
	cvt.s64.s32 	%rd19, %r1;
	add.s64 	%rd20, %rd19, %rd18;
	add.s64 	%rd21, %rd1, %rd20;
	ld.global.u8 	%r69, [%rd21+1];
$L__BB3_19:
	add.s32 	%r56, %r29, %r69;
	sub.s32 	%r57, %r65, %r56;
	max.s32 	%r58, %r57, 0;
	min.s32 	%r59, %r58, 255;
	add.s32 	%r60, %r13, %r1;
	cvt.s64.s32 	%rd22, %r60;
	cvta.to.global.u64 	%rd23, %rd5;
	add.s64 	%rd24, %rd23, %rd22;
	st.global.u8 	[%rd24], %r59;
$L__BB3_20:
	ret;

}
	// .globl	_Z12k_sharpen_n5PKhPhii
.visible .entry _Z12k_sharpen_n5PKhPhii(
	.param .u64 .ptr .align 1 _Z12k_sharpen_n5PKhPhii_param_0,
	.param .u64 .ptr .align 1 _Z12k_sharpen_n5PKhPhii_param_1,
	.param .u32 _Z12k_sharpen_n5PKhPhii_param_2,
	.param .u32 _Z12k_sharpen_n5PKhPhii_param_3
)
{
	.reg .pred 	%p<81>;
	.reg .b16 	%rs<2>;
	.reg .b32 	%r<156>;
	.reg .b64 	%rd<17>;

	ld.param.u64 	%rd8, [_Z12k_sharpen_n5PKhPhii_param_0];
	ld.param.u64 	%rd7, [_Z12k_sharpen_n5PKhPhii_param_1];
	ld.param.u32 	%r84, [_Z12k_sharpen_n5PKhPhii_param_2];
	ld.param.u32 	%r86, [_Z12k_sharpen_n5PKhPhii_param_3];
	cvta.to.global.u64 	%rd1, %rd8;
	mov.u32 	%r87, %ctaid.x;
	mov.u32 	%r88, %ntid.x;
	mov.u32 	%r89, %tid.x;
	mad.lo.s32 	%r1, %r87, %r88, %r89;
	mov.u32 	%r90, %ctaid.y;
	mov.u32 	%r91, %ntid.y;
	mov.u32 	%r92, %tid.y;
	mad.lo.s32 	%r93, %r90, %r91, %r92;
	setp.ge.s32 	%p6, %r1, %r84;
	setp.ge.s32 	%p7, %r93, %r86;
	or.pred  	%p8, %p6, %p7;
	@%p8 bra 	$L__BB4_52;
	add.s32 	%r3, %r1, -2;
	add.s32 	%r95, %r93, -2;
	setp.gt.u32 	%p9, %r93, 1;
	setp.lt.s32 	%p10, %r95, %r86;
	and.pred  	%p1, %p9, %p10;
	mul.lo.s32 	%r4, %r95, %r84;
	setp.gt.s32 	%p12, %r3, -1;
	setp.lt.s32 	%p13, %r3, %r84;
	and.pred  	%p2, %p12, %p13;
	and.pred  	%p14, %p2, %p1;
	add.s32 	%r96, %r3, %r4;
	cvt.s64.s32 	%rd9, %r96;
	add.s64 	%rd2, %rd1, %rd9;
	mov.b32 	%r131, 0;
	not.pred 	%p15, %p14;
	@%p15 bra 	$L__BB4_3;
	ld.global.u8 	%r131, [%rd2];
$L__BB4_3:
	add.s32 	%r98, %r1, -1;
	setp.gt.s32 	%p16, %r98, -1;
	setp.lt.s32 	%p17, %r98, %r84;
	and.pred  	%p3, %p16, %p17;
	and.pred  	%p18, %p3, %p1;
	mov.b32 	%r132, 0;
	not.pred 	%p19, %p18;
	@%p19 bra 	$L__BB4_5;
	ld.global.u8 	%r132, [%rd2+1];
$L__BB4_5:
	add.s32 	%r9, %r132, %r131;
	setp.lt.s32 	%p20, %r1, 0;
	not.pred 	%p21, %p1;
	mov.b32 	%r133, 0;
	or.pred  	%p22, %p20, %p21;
	@%p22 bra 	$L__BB4_7;
	ld.global.u8 	%r133, [%rd2+2];
$L__BB4_7:
	add.s32 	%r12, %r133, %r9;
	add.s32 	%r101, %r1, 1;
	setp.gt.s32 	%p23, %r101, -1;
	setp.lt.s32 	%p24, %r101, %r84;
	and.pred  	%p4, %p23, %p24;
	and.pred  	%p25, %p4, %p1;
	mov.b32 	%r134, 0;
	not.pred 	%p26, %p25;
	@%p26 bra 	$L__BB4_9;
	ld.global.u8 	%r134, [%rd2+3];
$L__BB4_9:
	add.s32 	%r15, %r134, %r12;
	add.s32 	%r103, %r1, 2;
	setp.gt.s32 	%p27, %r103, -1;
	setp.lt.s32 	%p28, %r103, %r84;
	and.pred  	%p5, %p27, %p28;
	and.pred  	%p29, %p5, %p1;
	mov.b32 	%r135, 0;
	not.pred 	%p30, %p29;
	@%p30 bra 	$L__BB4_11;
	ld.global.u8 	%r135, [%rd2+4];
$L__BB4_11:
	add.s32 	%r18, %r135, %r15;
	add.s32 	%r19, %r93, -1;
	setp.ge.u32 	%p31, %r19, %r86;
	add.s32 	%r20, %r4, %r84;
	not.pred 	%p32, %p2;
	add.s32 	%r105, %r3, %r20;
	cvt.s64.s32 	%rd10, %r105;
	add.s64 	%rd3, %rd1, %rd10;
	mov.b32 	%r136, 0;
	or.pred  	%p33, %p32, %p31;
	@%p33 bra 	$L__BB4_13;
	ld.global.u8 	%r136, [%rd3];
$L__BB4_13:
	setp.ge.u32 	%p34, %r19, %r86;
	add.s32 	%r23, %r136, %r18;
	not.pred 	%p35, %p3;
	mov.b32 	%r137, 0;
	or.pred  	%p36, %p35, %p34;
	@%p36 bra 	$L__BB4_15;
	ld.global.u8 	%r137, [%rd3+1];
$L__BB4_15:
	setp.ge.u32 	%p37, %r19, %r86;
	setp.lt.s32 	%p38, %r1, 0;
	add.s32 	%r26, %r137, %r23;
	mov.b32 	%r138, 0;
	or.pred  	%p39, %p38, %p37;
	@%p39 bra 	$L__BB4_17;
	ld.global.u8 	%r138, [%rd3+2];
$L__BB4_17:
	setp.ge.u32 	%p40, %r19, %r86;
	add.s32 	%r29, %r138, %r26;
	not.pred 	%p41, %p4;
	mov.b32 	%r139, 0;
	or.pred  	%p42, %p41, %p40;
	@%p42 bra 	$L__BB4_19;
	ld.global.u8 	%r139, [%rd3+3];
$L__BB4_19:
	setp.ge.u32 	%p43, %r19, %r86;
	add.s32 	%r32, %r139, %r29;
	not.pred 	%p44, %p5;
	mov.b32 	%r140, 0;
	or.pred  	%p45, %p44, %p43;
	@%p45 bra 	$L__BB4_21;
	ld.global.u8 	%r140, [%rd3+4];
$L__BB4_21:
	add.s32 	%r35, %r140, %r32;
	add.s32 	%r36, %r20, %r84;
	add.s32 	%r37, %r3, %r36;
	cvt.s64.s32 	%rd11, %r37;
	add.s64 	%rd4, %rd1, %rd11;
	mov.b32 	%r141, 0;
	not.pred 	%p46, %p2;
	@%p46 bra 	$L__BB4_23;
	ld.global.u8 	%r141, [%rd4];
$L__BB4_23:
	add.s32 	%r40, %r141, %r35;
	mov.b32 	%r142, 0;
	not.pred 	%p47, %p3;
	@%p47 bra 	$L__BB4_25;
	ld.global.u8 	%r142, [%rd4+1];
$L__BB4_25:
	setp.lt.s32 	%p48, %r1, 0;
	add.s32 	%r43, %r142, %r40;
	mov.b32 	%r143, 0;
	@%p48 bra 	$L__BB4_27;
	ld.global.u8 	%rs1, [%rd4+2];
	mul.wide.u16 	%r143, %rs1, 25;
$L__BB4_27:
	mov.b32 	%r144, 0;
	not.pred 	%p49, %p4;
	@%p49 bra 	$L__BB4_29;
	ld.global.u8 	%r144, [%rd4+3];
$L__BB4_29:
	add.s32 	%r48, %r43, %r144;
	mov.b32 	%r145, 0;
	@%p44 bra 	$L__BB4_31;
	ld.global.u8 	%r145, [%rd4+4];
$L__BB4_31:
	add.s32 	%r51, %r48, %r145;
	add.s32 	%r52, %r93, 1;
	setp.ge.u32 	%p51, %r52, %r86;
	not.pred 	%p52, %p2;
	add.s32 	%r53, %r37, %r84;
	cvt.s64.s32 	%rd12, %r53;
	add.s64 	%rd5, %rd1, %rd12;
	mov.b32 	%r146, 0;
	or.pred  	%p53, %p52, %p51;
	@%p53 bra 	$L__BB4_33;
	ld.global.u8 	%r146, [%rd5];
$L__BB4_33:
	setp.ge.u32 	%p54, %r52, %r86;
	add.s32 	%r56, %r51, %r146;
	not.pred 	%p55, %p3;
	mov.b32 	%r147, 0;
	or.pred  	%p56, %p55, %p54;
	@%p56 bra 	$L__BB4_35;
	ld.global.u8 	%r147, [%rd5+1];
$L__BB4_35:
	setp.ge.u32 	%p57, %r52, %r86;
	setp.lt.s32 	%p58, %r1, 0;
	add.s32 	%r59, %r56, %r147;
	mov.b32 	%r148, 0;
	or.pred  	%p59, %p58, %p57;
	@%p59 bra 	$L__BB4_37;
	ld.global.u8 	%r148, [%rd5+2];
$L__BB4_37:
	setp.ge.u32 	%p60, %r52, %r86;
	add.s32 	%r62, %r59, %r148;
	not.pred 	%p61, %p4;
	mov.b32 	%r149, 0;
	or.pred  	%p62, %p61, %p60;
	@%p62 bra 	$L__BB4_39;
	ld.global.u8 	%r149, [%rd5+3];
$L__BB4_39:
	setp.ge.u32 	%p63, %r52, %r86;
	add.s32 	%r65, %r62, %r149;
	not.pred 	%p64, %p5;
	mov.b32 	%r150, 0;
	or.pred  	%p65, %p64, %p63;
	@%p65 bra 	$L__BB4_41;
	ld.global.u8 	%r150, [%rd5+4];
$L__BB4_41:
	add.s32 	%r68, %r65, %r150;
	add.s32 	%r69, %r93, 2;
	setp.ge.u32 	%p66, %r69, %r86;
	not.pred 	%p67, %p2;
	add.s32 	%r121, %r53, %r84;
	cvt.s64.s32 	%rd13, %r121;
	add.s64 	%rd6, %rd1, %rd13;
	mov.b32 	%r151, 0;
	or.pred  	%p68, %p67, %p66;
	@%p68 bra 	$L__BB4_43;
	ld.global.u8 	%r151, [%rd6];
$L__BB4_43:
	setp.ge.u32 	%p69, %r69, %r86;
	add.s32 	%r72, %r68, %r151;
	not.pred 	%p70, %p3;
	mov.b32 	%r152, 0;
	or.pred  	%p71, %p70, %p69;
	@%p71 bra 	$L__BB4_45;
	ld.global.u8 	%r152, [%rd6+1];
$L__BB4_45:
	setp.ge.u32 	%p72, %r69, %r86;
	setp.lt.s32 	%p73, %r1, 0;
	add.s32 	%r75, %r72, %r152;
	mov.b32 	%r153, 0;
	or.pred  	%p74, %p73, %p72;
	@%p74 bra 	$L__BB4_47;
	ld.global.u8 	%r153, [%rd6+2];
$L__BB4_47:
	setp.ge.u32 	%p75, %r69, %r86;
	add.s32 	%r78, %r75, %r153;
	not.pred 	%p76, %p4;
	mov.b32 	%r154, 0;
	or.pred  	%p77, %p76, %p75;
	@%p77 bra 	$L__BB4_49;
	ld.global.u8 	%r154, [%rd6+3];
$L__BB4_49:
	setp.ge.u32 	%p78, %r69, %r86;
	add.s32 	%r81, %r78, %r154;
	mov.b32 	%r155, 0;
	or.pred  	%p80, %p64, %p78;
	@%p80 bra 	$L__BB4_51;
	ld.global.u8 	%r155, [%rd6+4];
$L__BB4_51:
	add.s32 	%r126, %r81, %r155;
	sub.s32 	%r127, %r143, %r126;
	max.s32 	%r128, %r127, 0;
	min.s32 	%r129, %r128, 255;
	add.s32 	%r130, %r36, %r1;
	cvt.s64.s32 	%rd14, %r130;
	cvta.to.global.u64 	%rd15, %rd7;
	add.s64 	%rd16, %rd15, %rd14;
	st.global.u8 	[%rd16], %r129;
$L__BB4_52:
	ret;

}
	// .globl	_Z12k_sharpen_n7PKhPhii
.visible .entry _Z12k_sharpen_n7PKhPhii(
	.param .u64 .ptr .align 1 _Z12k_sharpen_n7PKhPhii_param_0,
	.param .u64 .ptr .align 1 _Z12k_sharpen_n7PKhPhii_param_1,
	.param .u32 _Z12k_sharpen_n7PKhPhii_param_2,
	.param .u32 _Z12k_sharpen_n7PKhPhii_param_3
)
{
	.reg .pred 	%p<177>;
	.reg .b16 	%rs<2>;
	.reg .b32 	%r<310>;
	.reg .b64 	%rd<21>;

	ld.param.u64 	%rd10, [_Z12k_sharpen_n7PKhPhii_param_0];
	ld.param.u64 	%rd9, [_Z12k_sharpen_n7PKhPhii_param_1];
	ld.param.u32 	%r159, [_Z12k_sharpen_n7PKhPhii_param_2];
	ld.param.u32 	%r161, [_Z12k_sharpen_n7PKhPhii_param_3];
	cvta.to.global.u64 	%rd1, %rd10;
	mov.u32 	%r162, %ctaid.x;
	mov.u32 	%r163, %ntid.x;
	mov.u32 	%r164, %tid.x;
	mad.lo.s32 	%r1, %r162, %r163, %r164;
	mov.u32 	%r165, %ctaid.y;
	mov.u32 	%r166, %ntid.y;
	mov.u32 	%r167, %tid.y;
	mad.lo.s32 	%r168, %r165, %r166, %r167;
	setp.ge.s32 	%p7, %r1, %r159;
	setp.ge.s32 	%p8, %r168, %r161;
	or.pred  	%p9, %p7, %p8;
	@%p9 bra 	$L__BB5_100;
	ld.param.u32 	%r243, [_Z12k_sharpen_n7PKhPhii_param_2];
	add.s32 	%r3, %r1, -3;
	add.s32 	%r170, %r168, -3;
	setp.gt.u32 	%p10, %r168, 2;
	setp.lt.s32 	%p11, %r170, %r161;
	and.pred  	%p1, %p10, %p11;
	mul.lo.s32 	%r4, %r170, %r243;
	setp.gt.s32 	%p13, %r3, -1;
	setp.lt.s32 	%p14, %r3, %r243;
	and.pred  	%p15, %p13, %p14;
	and.pred  	%p16, %p15, %p1;
	add.s32 	%r171, %r3, %r4;
	cvt.s64.s32 	%rd11, %r171;
	add.s64 	%rd2, %rd1, %rd11;
	mov.b32 	%r261, 0;
	not.pred 	%p17, %p16;
	@%p17 bra 	$L__BB5_3;
	ld.global.u8 	%r261, [%rd2];
$L__BB5_3:
	ld.param.u32 	%r244, [_Z12k_sharpen_n7PKhPhii_param_2];
	add.s32 	%r173, %r1, -2;
	setp.gt.s32 	%p18, %r173, -1;
	setp.lt.s32 	%p19, %r173, %r244;
	and.pred  	%p20, %p18, %p19;
	and.pred  	%p21, %p20, %p1;
	mov.b32 	%r262, 0;
	not.pred 	%p22, %p21;
	@%p22 bra 	$L__BB5_5;
	ld.global.u8 	%r262, [%rd2+1];
$L__BB5_5:
	ld.param.u32 	%r245, [_Z12k_sharpen_n7PKhPhii_param_2];
	add.s32 	%r9, %r262, %r261;
	add.s32 	%r175, %r1, -1;
	setp.gt.s32 	%p23, %r175, -1;
	setp.lt.s32 	%p24, %r175, %r245;
	and.pred  	%p2, %p23, %p24;
	and.pred  	%p25, %p2, %p1;
	mov.b32 	%r263, 0;
	not.pred 	%p26, %p25;
	@%p26 bra 	$L__BB5_7;
	ld.global.u8 	%r263, [%rd2+2];
$L__BB5_7:
	add.s32 	%r12, %r263, %r9;
	setp.lt.s32 	%p27, %r1, 0;
	not.pred 	%p28, %p1;
	mov.b32 	%r264, 0;
	or.pred  	%p29, %p27, %p28;
	@%p29 bra 	$L__BB5_9;
	ld.global.u8 	%r264, [%rd2+3];
$L__BB5_9:
	ld.param.u32 	%r246, [_Z12k_sharpen_n7PKhPhii_param_2];
	add.s32 	%r15, %r264, %r12;
	add.s32 	%r178, %r1, 1;
	setp.gt.s32 	%p30, %r178, -1;
	setp.lt.s32 	%p31, %r178, %r246;
	and.pred  	%p3, %p30, %p31;
	and.pred  	%p32, %p3, %p1;
	mov.b32 	%r265, 0;
	not.pred 	%p33, %p32;
	@%p33 bra 	$L__BB5_11;
	ld.global.u8 	%r265, [%rd2+4];
$L__BB5_11:
	ld.param.u32 	%r247, [_Z12k_sharpen_n7PKhPhii_param_2];
	add.s32 	%r18, %r265, %r15;
	add.s32 	%r180, %r1, 2;
	setp.gt.s32 	%p34, %r180, -1;
	setp.lt.s32 	%p35, %r180, %r247;
	and.pred  	%p4, %p34, %p35;
	and.pred  	%p36, %p4, %p1;
	mov.b32 	%r266, 0;
	not.pred 	%p37, %p36;
	@%p37 bra 	$L__BB5_13;
	ld.global.u8 	%r266, [%rd2+5];
$L__BB5_13:
	ld.param.u32 	%r248, [_Z12k_sharpen_n7PKhPhii_param_2];
	add.s32 	%r21, %r266, %r18;
	add.s32 	%r182, %r1, 3;
	setp.gt.s32 	%p38, %r182, -1;
	setp.lt.s32 	%p39, %r182, %r248;
	and.pred  	%p5, %p38, %p39;
	and.pred  	%p40, %p5, %p1;
	mov.b32 	%r267, 0;
	not.pred 	%p41, %p40;
	@%p41 bra 	$L__BB5_15;
	ld.global.u8 	%r267, [%rd2+6];
$L__BB5_15:
	ld.param.u32 	%r249, [_Z12k_sharpen_n7PKhPhii_param_2];
	add.s32 	%r24, %r267, %r21;
	add.s32 	%r184, %r168, -2;
	setp.gt.u32 	%p42, %r168, 1;
	setp.lt.s32 	%p43, %r184, %r161;
	and.pred  	%p6, %p42, %p43;
	add.s32 	%r25, %r4, %r249;
	setp.gt.s32 	%p45, %r3, -1;
	setp.lt.s32 	%p46, %r3, %r249;
	and.pred  	%p47, %p45, %p46;
	and.pred  	%p48, %p47, %p6;
	add.s32 	%r185, %r3, %r25;
	cvt.s64.s32 	%rd12, %r185;
	add.s64 	%rd3, %rd1, %rd12;
	mov.b32 	%r268, 0;
	not.pred 	%p49, %p48;
	@%p49 bra 	$L__BB5_17;
	ld.global.u8 	%r268, [%rd3];
$L__BB5_17:
	ld.param.u32 	%r250, [_Z12k_sharpen_n7PKhPhii_param_2];
	add.s32 	%r28, %r268, %r24;
	add.s32 	%r187, %r1, -2;
	setp.gt.s32 	%p50, %r187, -1;
	setp.lt.s32 	%p51, %r187, %r250;
	and.pred  	%p52, %p50, %p51;
	and.pred  	%p53, %p52, %p6;
	mov.b32 	%r269, 0;
	not.pred 	%p54, %p53;
	@%p54 bra 	$L__BB5_19;
	ld.global.u8 	%r269, [%rd3+1];
$L__BB5_19:
	add.s32 	%r31, %r269, %r28;
	and.pred  	%p55, %p2, %p6;
	mov.b32 	%r270, 0;
	not.pred 	%p56, %p55;
	@%p56 bra 	$L__BB5_21;
	ld.global.u8 	%r270, [%rd3+2];
$L__BB5_21:
	setp.lt.s32 	%p57, %r1, 0;
	add.s32 	%r34, %r270, %r31;
	not.pred 	%p58, %p6;
	mov.b32 	%r271, 0;
	or.pred  	%p59, %p57, %p58;
	@%p59 bra 	$L__BB5_23;
	ld.global.u8 	%r271, [%rd3+3];
$L__BB5_23:
	add.s32 	%r37, %r271, %r34;
	and.pred  	%p60, %p3, %p6;
	mov.b32 	%r272, 0;
	not.pred 	%p61, %p60;
	@%p61 bra 	$L__BB5_25;
	ld.global.u8 	%r272, [%rd3+4];
$L__BB5_25:
	add.s32 	%r40, %r272, %r37;
	and.pred  	%p62, %p4, %p6;
	mov.b32 	%r273, 0;
	not.pred 	%p63, %p62;
	@%p63 bra 	$L__BB5_27;
	ld.global.u8 	%r273, [%rd3+5];
$L__BB5_27:
	add.s32 	%r43, %r273, %r40;
	and.pred  	%p64, %p5, %p6;
	mov.b32 	%r274, 0;
	not.pred 	%p65, %p64;
	@%p65 bra 	$L__BB5_29;
	ld.global.u8 	%r274, [%rd3+6];
$L__BB5_29:
	ld.param.u32 	%r251, [_Z12k_sharpen_n7PKhPhii_param_2];
	add.s32 	%r46, %r274, %r43;
	add.s32 	%r47, %r168, -1;
	setp.ge.u32 	%p66, %r47, %r161;
	add.s32 	%r48, %r25, %r251;
	setp.lt.s32 	%p67, %r3, 0;
	setp.ge.s32 	%p68, %r3, %r251;
	or.pred  	%p69, %p67, %p68;
	add.s32 	%r194, %r3, %r48;
	cvt.s64.s32 	%rd13, %r194;
	add.s64 	%rd4, %rd1, %rd13;
	mov.b32 	%r275, 0;
	or.pred  	%p70, %p69, %p66;
	@%p70 bra 	$L__BB5_31;
	ld.global.u8 	%r275, [%rd4];
$L__BB5_31:
	ld.param.u32 	%r252, [_Z12k_sharpen_n7PKhPhii_param_2];
	setp.ge.u32 	%p71, %r47, %r161;
	add.s32 	%r51, %r275, %r46;
	add.s32 	%r196, %r1, -2;
	setp.lt.s32 	%p72, %r196, 0;
	setp.ge.s32 	%p73, %r196, %r252;
	or.pred  	%p74, %p72, %p73;
	mov.b32 	%r276, 0;
	or.pred  	%p75, %p74, %p71;
	@%p75 bra 	$L__BB5_33;
	ld.global.u8 	%r276, [%rd4+1];
$L__BB5_33:
	setp.ge.u32 	%p76, %r47, %r161;
	add.s32 	%r54, %r276, %r51;
	not.pred 	%p77, %p2;
	mov.b32 	%r277, 0;
	or.pred  	%p78, %p77, %p76;
	@%p78 bra 	$L__BB5_35;
	ld.global.u8 	%r277, [%rd4+2];
$L__BB5_35:
	setp.ge.u32 	%p79, %r47, %r161;
	setp.lt.s32 	%p80, %r1, 0;
	add.s32 	%r57, %r277, %r54;
	mov.b32 	%r278, 0;
	or.pred  	%p81, %p80, %p79;
	@%p81 bra 	$L__BB5_37;
	ld.global.u8 	%r278, [%rd4+3];
$L__BB5_37:
	setp.ge.u32 	%p82, %r47, %r161;
	add.s32 	%r60, %r278, %r57;
	not.pred 	%p83, %p3;
	mov.b32 	%r279, 0;
	or.pred  	%p84, %p83, %p82;
	@%p84 bra 	$L__BB5_39;
	ld.global.u8 	%r279, [%rd4+4];
$L__BB5_39:
	setp.ge.u32 	%p85, %r47, %r161;
	add.s32 	%r63, %r279, %r60;
	not.pred 	%p86, %p4;
	mov.b32 	%r280, 0;
	or.pred  	%p87, %p86, %p85;
	@%p87 bra 	$L__BB5_41;
	ld.global.u8 	%r280, [%rd4+5];
$L__BB5_41:
	setp.ge.u32 	%p88, %r47, %r161;
	add.s32 	%r66, %r280, %r63;
	not.pred 	%p89, %p5;
	mov.b32 	%r281, 0;
	or.pred  	%p90, %p89, %p88;
	@%p90 bra 	$L__BB5_43;
	ld.global.u8 	%r281, [%rd4+6];
$L__BB5_43:
	ld.param.u32 	%r253, [_Z12k_sharpen_n7PKhPhii_param_2];
	add.s32 	%r69, %r281, %r66;
	add.s32 	%r70, %r48, %r253;
	add.s32 	%r71, %r3, %r70;
	cvt.s64.s32 	%rd14, %r71;
	add.s64 	%rd5, %rd1, %rd14;
	setp.lt.s32 	%p91, %r3, 0;
	setp.ge.s32 	%p92, %r3, %r253;
	mov.b32 	%r282, 0;
	or.pred  	%p93, %p91, %p92;
	@%p93 bra 	$L__BB5_45;
	ld.global.u8 	%r282, [%rd5];
$L__BB5_45:
	ld.param.u32 	%r254, [_Z12k_sharpen_n7PKhPhii_param_2];
	add.s32 	%r74, %r282, %r69;
	setp.lt.s32 	%p94, %r196, 0;
	setp.ge.s32 	%p95, %r196, %r254;
	mov.b32 	%r283, 0;
	or.pred  	%p96, %p94, %p95;
	@%p96 bra 	$L__BB5_47;
	ld.global.u8 	%r283, [%rd5+1];
$L__BB5_47:
	add.s32 	%r77, %r283, %r74;
	mov.b32 	%r284, 0;
	not.pred 	%p97, %p2;
	@%p97 bra 	$L__BB5_49;
	ld.global.u8 	%r284, [%rd5+2];
$L__BB5_49:
	setp.lt.s32 	%p98, %r1, 0;
	add.s32 	%r80, %r284, %r77;
	mov.b32 	%r285, 0;
	@%p98 bra 	$L__BB5_51;
	ld.global.u8 	%rs1, [%rd5+3];
	mul.wide.u16 	%r285, %rs1, 49;
$L__BB5_51:
	mov.b32 	%r286, 0;
	not.pred 	%p99, %p3;
	@%p99 bra 	$L__BB5_53;
	ld.global.u8 	%r286, [%rd5+4];
$L__BB5_53:
	add.s32 	%r85, %r80, %r286;
	mov.b32 	%r287, 0;
	not.pred 	%p100, %p4;
	@%p100 bra 	$L__BB5_55;
	ld.global.u8 	%r287, [%rd5+5];
$L__BB5_55:
	add.s32 	%r88, %r85, %r287;
	mov.b32 	%r288, 0;
	not.pred 	%p101, %p5;
	@%p101 bra 	$L__BB5_57;
	ld.global.u8 	%r288, [%rd5+6];
$L__BB5_57:
	ld.param.u32 	%r255, [_Z12k_sharpen_n7PKhPhii_param_2];
	add.s32 	%r91, %r88, %r288;
	add.s32 	%r92, %r168, 1;
	setp.ge.u32 	%p102, %r92, %r161;
	add.s32 	%r211, %r1, -3;
	setp.lt.s32 	%p103, %r211, 0;
	setp.ge.s32 	%p104, %r211, %r255;
	or.pred  	%p105, %p103, %p104;
	add.s32 	%r93, %r71, %r255;
	cvt.s64.s32 	%rd15, %r93;
	add.s64 	%rd6, %rd1, %rd15;
	mov.b32 	%r289, 0;
	or.pred  	%p106, %p105, %p102;
	@%p106 bra 	$L__BB5_59;
	ld.global.u8 	%r289, [%rd6];
$L__BB5_59:
	ld.param.u32 	%r256, [_Z12k_sharpen_n7PKhPhii_param_2];
	setp.ge.u32 	%p107, %r92, %r161;
	add.s32 	%r96, %r91, %r289;
	add.s32 	%r213, %r1, -2;
	setp.lt.s32 	%p108, %r213, 0;
	setp.ge.s32 	%p109, %r213, %r256;
	or.pred  	%p110, %p108, %p109;
	mov.b32 	%r290, 0;
	or.pred  	%p111, %p110, %p107;
	@%p111 bra 	$L__BB5_61;
	ld.global.u8 	%r290, [%rd6+1];
$L__BB5_61:
	setp.ge.u32 	%p112, %r92, %r161;
	add.s32 	%r99, %r96, %r290;
	not.pred 	%p113, %p2;
	mov.b32 	%r291, 0;
	or.pred  	%p114, %p113, %p112;
	@%p114 bra 	$L__BB5_63;
	ld.global.u8 	%r291, [%rd6+2];
$L__BB5_63:
	setp.ge.u32 	%p115, %r92, %r161;
	setp.lt.s32 	%p116, %r1, 0;
	add.s32 	%r102, %r99, %r291;
	mov.b32 	%r292, 0;
	or.pred  	%p117, %p116, %p115;
	@%p117 bra 	$L__BB5_65;
	ld.global.u8 	%r292, [%rd6+3];
$L__BB5_65:
	setp.ge.u32 	%p118, %r92, %r161;
	add.s32 	%r105, %r102, %r292;
	not.pred 	%p119, %p3;
	mov.b32 	%r293, 0;
	or.pred  	%p120, %p119, %p118;
	@%p120 bra 	$L__BB5_67;
	ld.global.u8 	%r293, [%rd6+4];
$L__BB5_67:
	setp.ge.u32 	%p121, %r92, %r161;
	add.s32 	%r108, %r105, %r293;
	not.pred 	%p122, %p4;
	mov.b32 	%r294, 0;
	or.pred  	%p123, %p122, %p121;
	@%p123 bra 	$L__BB5_69;
	ld.global.u8 	%r294, [%rd6+5];
$L__BB5_69:
	setp.ge.u32 	%p124, %r92, %r161;
	add.s32 	%r111, %r108, %r294;
	not.pred 	%p125, %p5;
	mov.b32 	%r295, 0;
	or.pred  	%p126, %p125, %p124;
	@%p126 bra 	$L__BB5_71;
	ld.global.u8 	%r295, [%rd6+6];
$L__BB5_71:
	ld.param.u32 	%r257, [_Z12k_sharpen_n7PKhPhii_param_2];
	add.s32 	%r114, %r111, %r295;
	add.s32 	%r115, %r168, 2;
	setp.ge.u32 	%p127, %r115, %r161;
	add.s32 	%r220, %r1, -3;
	setp.lt.s32 	%p128, %r220, 0;
	setp.ge.s32 	%p129, %r220, %r257;
	or.pred  	%p130, %p128, %p129;
	add.s32 	%r116, %r93, %r257;
	cvt.s64.s32 	%rd16, %r116;
	add.s64 	%rd7, %rd1, %rd16;
	mov.b32 	%r296, 0;
	or.pred  	%p131, %p130, %p127;
	@%p131 bra 	$L__BB5_73;
	ld.global.u8 	%r296, [%rd7];
$L__BB5_73:
	ld.param.u32 	%r258, [_Z12k_sharpen_n7PKhPhii_param_2];
	setp.ge.u32 	%p132, %r115, %r161;
	add.s32 	%r119, %r114, %r296;
	add.s32 	%r222, %r1, -2;
	setp.lt.s32 	%p133, %r222, 0;
	setp.ge.s32 	%p134, %r222, %r258;
	or.pred  	%p135, %p133, %p134;
	mov.b32 	%r297, 0;
	or.pred  	%p136, %p135, %p132;
	@%p136 bra 	$L__BB5_75;
	ld.global.u8 	%r297, [%rd7+1];
$L__BB5_75:
	setp.ge.u32 	%p137, %r115, %r161;
	add.s32 	%r122, %r119, %r297;
	not.pred 	%p138, %p2;
	mov.b32 	%r298, 0;
	or.pred  	%p139, %p138, %p137;
	@%p139 bra 	$L__BB5_77;
	ld.global.u8 	%r298, [%rd7+2];
$L__BB5_77:
	setp.ge.u32 	%p140, %r115, %r161;
	setp.lt.s32 	%p141, %r1, 0;
	add.s32 	%r125, %r122, %r298;
	mov.b32 	%r299, 0;
	or.pred  	%p142, %p141, %p140;
	@%p142 bra 	$L__BB5_79;
	ld.global.u8 	%r299, [%rd7+3];
$L__BB5_79:
	setp.ge.u32 	%p143, %r115, %r161;
	add.s32 	%r128, %r125, %r299;
	not.pred 	%p144, %p3;
	mov.b32 	%r300, 0;
	or.pred  	%p145, %p144, %p143;
	@%p145 bra 	$L__BB5_81;
	ld.global.u8 	%r300, [%rd7+4];
$L__BB5_81:
	setp.ge.u32 	%p146, %r115, %r161;
	add.s32 	%r131, %r128, %r300;
	not.pred 	%p147, %p4;
	mov.b32 	%r301, 0;
	or.pred  	%p148, %p147, %p146;
	@%p148 bra 	$L__BB5_83;
	ld.global.u8 	%r301, [%rd7+5];
$L__BB5_83:
	setp.ge.u32 	%p149, %r115, %r161;
	add.s32 	%r134, %r131, %r301;
	not.pred 	%p150, %p5;
	mov.b32 	%r302, 0;
	or.pred  	%p151, %p150, %p149;
	@%p151 bra 	$L__BB5_85;
	ld.global.u8 	%r302, [%rd7+6];
$L__BB5_85:
	ld.param.u32 	%r259, [_Z12k_sharpen_n7PKhPhii_param_2];
	add.s32 	%r137, %r134, %r302;
	add.s32 	%r138, %r168, 3;
	setp.ge.u32 	%p152, %r138, %r161;
	add.s32 	%r229, %r1, -3;
	setp.lt.s32 	%p153, %r229, 0;
	setp.ge.s32 	%p154, %r229, %r259;
	or.pred  	%p155, %p153, %p154;
	add.s32 	%r230, %r116, %r259;
	cvt.s64.s32 	%rd17, %r230;
	add.s64 	%rd8, %rd1, %rd17;
	mov.b32 	%r303, 0;
	or.pred  	%p156, %p155, %p152;
	@%p156 bra 	$L__BB5_87;
	ld.global.u8 	%r303, [%rd8];
$L__BB5_87:
	ld.param.u32 	%r260, [_Z12k_sharpen_n7PKhPhii_param_2];
	setp.ge.u32 	%p157, %r138, %r161;
	add.s32 	%r141, %r137, %r303;
	add.s32 	%r232, %r1, -2;
	setp.lt.s32 	%p158, %r232, 0;
	setp.ge.s32 	%p159, %r232, %r260;
	or.pred  	%p160, %p158, %p159;
	mov.b32 	%r304, 0;
	or.pred  	%p161, %p160, %p157;
	@%p161 bra 	$L__BB5_89;
	ld.global.u8 	%r304, [%rd8+1];
$L__BB5_89:
	setp.ge.u32 	%p162, %r138, %r161;
	add.s32 	%r144, %r141, %r304;
	not.pred 	%p163, %p2;
	mov.b32 	%r305, 0;
	or.pred  	%p164, %p163, %p162;
	@%p164 bra 	$L__BB5_91;
	ld.global.u8 	%r305, [%rd8+2];
$L__BB5_91:
	setp.ge.u32 	%p165, %r138, %r161;
	setp.lt.s32 	%p166, %r1, 0;
	add.s32 	%r147, %r144, %r305;
	mov.b32 	%r306, 0;
	or.pred  	%p167, %p166, %p165;
	@%p167 bra 	$L__BB5_93;
	ld.global.u8 	%r306, [%rd8+3];
$L__BB5_93:
	setp.ge.u32 	%p168, %r138, %r161;
	add.s32 	%r150, %r147, %r306;
	not.pred 	%p169, %p3;
	mov.b32 	%r307, 0;
	or.pred  	%p170, %p169, %p168;
	@%p170 bra 	$L__BB5_95;
	ld.global.u8 	%r307, [%rd8+4];
$L__BB5_95:
	setp.ge.u32 	%p171, %r138, %r161;
	add.s32 	%r153, %r150, %r307;
	not.pred 	%p172, %p4;
	mov.b32 	%r308, 0;
	or.pred  	%p173, %p172, %p171;
	@%p173 bra 	$L__BB5_97;
	ld.global.u8 	%r308, [%rd8+5];
$L__BB5_97:
	setp.ge.u32 	%p174, %r138, %r161;
	add.s32 	%r156, %r153, %r308;
	not.pred 	%p175, %p5;
	mov.b32 	%r309, 0;
	or.pred  	%p176, %p175, %p174;
	@%p176 bra 	$L__BB5_99;
	ld.global.u8 	%r309, [%rd8+6];
$L__BB5_99:
	add.s32 	%r238, %r156, %r309;
	sub.s32 	%r239, %r285, %r238;
	max.s32 	%r240, %r239, 0;
	min.s32 	%r241, %r240, 255;
	add.s32 	%r242, %r70, %r1;
	cvt.s64.s32 	%rd18, %r242;
	cvta.to.global.u64 	%rd19, %rd9;
	add.s64 	%rd20, %rd19, %rd18;
	st.global.u8 	[%rd20], %r241;
$L__BB5_100:
	ret;

}
	// .globl	_Z9k_blur_n3PKhPhii
.visible .entry _Z9k_blur_n3PKhPhii(
	.param .u64 .ptr .align 1 _Z9k_blur_n3PKhPhii_param_0,
	.param .u64 .ptr .align 1 _Z9k_blur_n3PKhPhii_param_1,
	.param .u32 _Z9k_blur_n3PKhPhii_param_2,
	.param .u32 _Z9k_blur_n3PKhPhii_param_3
)
{
	.reg .pred 	%p<31>;
	.reg .b16 	%rs<6>;
	.reg .b32 	%r<69>;
	.reg .b64 	%rd<25>;

	ld.param.u64 	%rd6, [_Z9k_blur_n3PKhPhii_param_0];
	ld.param.u64 	%rd5, [_Z9k_blur_n3PKhPhii_param_1];
	ld.param.u32 	%r33, [_Z9k_blur_n3PKhPhii_param_2];
	ld.param.u32 	%r35, [_Z9k_blur_n3PKhPhii_param_3];
	cvta.to.global.u64 	%rd1, %rd6;
	mov.u32 	%r36, %ctaid.x;
	mov.u32 	%r37, %ntid.x;
	mov.u32 	%r38, %tid.x;
	mad.lo.s32 	%r1, %r36, %r37, %r38;
	mov.u32 	%r39, %ctaid.y;
	mov.u32 	%r40, %ntid.y;
	mov.u32 	%r41, %tid.y;
	mad.lo.s32 	%r42, %r39, %r40, %r41;
	setp.ge.s32 	%p3, %r1, %r33;
	setp.ge.s32 	%p4, %r42, %r35;
	or.pred  	%p5, %p3, %p4;
	@%p5 bra 	$L__BB6_20;
	add.s32 	%r3, %r1, -1;
	setp.ne.s32 	%p6, %r42, 0;
	add.s32 	%r44, %r42, -1;
	mul.lo.s32 	%r4, %r44, %r33;
	setp.gt.s32 	%p7, %r3, -1;
	setp.lt.s32 	%p8, %r3, %r33;
	and.pred  	%p1, %p7, %p8;
	and.pred  	%p9, %p1, %p6;
	add.s32 	%r45, %r3, %r4;
	cvt.s64.s32 	%rd7, %r45;
	add.s64 	%rd2, %rd1, %rd7;
	mov.b32 	%r60, 0;
	not.pred 	%p10, %p9;
	@%p10 bra 	$L__BB6_3;
	ld.global.u8 	%r60, [%rd2];
$L__BB6_3:
	setp.eq.s32 	%p11, %r42, 0;
	setp.lt.s32 	%p12, %r1, 0;
	mov.b32 	%r61, 0;
	or.pred  	%p13, %p12, %p11;
	@%p13 bra 	$L__BB6_5;
	ld.global.u8 	%rs1, [%rd2+1];
	mul.wide.u16 	%r61, %rs1, 2;
$L__BB6_5:
	setp.eq.s32 	%p14, %r42, 0;
	add.s32 	%r9, %r61, %r60;
	add.s32 	%r48, %r1, 1;
	setp.gt.s32 	%p15, %r1, -2;
	setp.lt.s32 	%p16, %r48, %r33;
	and.pred  	%p2, %p15, %p16;
	not.pred 	%p17, %p2;
	mov.b32 	%r62, 0;
	or.pred  	%p18, %p17, %p14;
	@%p18 bra 	$L__BB6_7;
	cvt.s64.s32 	%rd8, %r4;
	cvt.s64.s32 	%rd9, %r1;
	add.s64 	%rd10, %rd9, %rd8;
	add.s64 	%rd11, %rd1, %rd10;
	ld.global.u8 	%r62, [%rd11+1];
$L__BB6_7:
	add.s32 	%r12, %r62, %r9;
	mul.lo.s32 	%r13, %r42, %r33;
	add.s32 	%r50, %r3, %r13;
	cvt.s64.s32 	%rd12, %r50;
	add.s64 	%rd3, %rd1, %rd12;
	mov.b32 	%r63, 0;
	not.pred 	%p19, %p1;
	@%p19 bra 	$L__BB6_9;
	ld.global.u8 	%rs2, [%rd3];
	mul.wide.u16 	%r63, %rs2, 2;
$L__BB6_9:
	setp.lt.s32 	%p20, %r1, 0;
	add.s32 	%r16, %r63, %r12;
	mov.b32 	%r64, 0;
	@%p20 bra 	$L__BB6_11;
	ld.global.u8 	%rs3, [%rd3+1];
	mul.wide.u16 	%r64, %rs3, 4;
$L__BB6_11:
	add.s32 	%r19, %r64, %r16;
	mov.b32 	%r65, 0;
	@%p17 bra 	$L__BB6_13;
	cvt.s64.s32 	%rd13, %r13;
	cvt.s64.s32 	%rd14, %r1;
	add.s64 	%rd15, %rd14, %rd13;
	add.s64 	%rd16, %rd1, %rd15;
	ld.global.u8 	%rs4, [%rd16+1];
	mul.wide.u16 	%r65, %rs4, 2;
$L__BB6_13:
	add.s32 	%r22, %r65, %r19;
	add.s32 	%r23, %r42, 1;
	setp.ge.u32 	%p22, %r23, %r35;
	add.s32 	%r24, %r13, %r33;
	add.s32 	%r54, %r3, %r24;
	cvt.s64.s32 	%rd17, %r54;
	add.s64 	%rd4, %rd1, %rd17;
	mov.b32 	%r66, 0;
	or.pred  	%p24, %p19, %p22;
	@%p24 bra 	$L__BB6_15;
	ld.global.u8 	%r66, [%rd4];
$L__BB6_15:
	setp.ge.u32 	%p25, %r23, %r35;
	setp.lt.s32 	%p26, %r1, 0;
	add.s32 	%r27, %r66, %r22;
	mov.b32 	%r67, 0;
	or.pred  	%p27, %p26, %p25;
	@%p27 bra 	$L__BB6_17;
	ld.global.u8 	%rs5, [%rd4+1];
	mul.wide.u16 	%r67, %rs5, 2;
$L__BB6_17:
	setp.ge.u32 	%p28, %r23, %r35;
	add.s32 	%r30, %r67, %r27;
	mov.b32 	%r68, 0;
	or.pred  	%p30, %p17, %p28;
	@%p30 bra 	$L__BB6_19;
	cvt.s64.s32 	%rd18, %r24;
	cvt.s64.s32 	%rd19, %r1;
	add.s64 	%rd20, %rd19, %rd18;
	add.s64 	%rd21, %rd1, %rd20;
	ld.global.u8 	%r68, [%rd21+1];
$L__BB6_19:
	add.s32 	%r57, %r68, %r30;
	shr.u32 	%r58, %r57, 4;
	add.s32 	%r59, %r13, %r1;
	cvt.s64.s32 	%rd22, %r59;
	cvta.to.global.u64 	%rd23, %rd5;
	add.s64 	%rd24, %rd23, %rd22;
	st.global.u8 	[%rd24], %r58;
$L__BB6_20:
	ret;

}
	// .globl	_Z9k_blur_n5PKhPhii
.visible .entry _Z9k_blur_n5PKhPhii(
	.param .u64 .ptr .align 1 _Z9k_blur_n5PKhPhii_param_0,
	.param .u64 .ptr .align 1 _Z9k_blur_n5PKhPhii_param_1,
	.param .u32 _Z9k_blur_n5PKhPhii_param_2,
	.param .u32 _Z9k_blur_n5PKhPhii_param_3
)
{
	.reg .pred 	%p<81>;
	.reg .b16 	%rs<22>;
	.reg .b32 	%r<155>;
	.reg .b64 	%rd<17>;

	ld.param.u64 	%rd8, [_Z9k_blur_n5PKhPhii_param_0];
	ld.param.u64 	%rd7, [_Z9k_blur_n5PKhPhii_param_1];
	ld.param.u32 	%r85, [_Z9k_blur_n5PKhPhii_param_2];
	ld.param.u32 	%r87, [_Z9k_blur_n5PKhPhii_param_3];
	cvta.to.global.u64 	%rd1, %rd8;
	mov.u32 	%r88, %ctaid.x;
	mov.u32 	%r89, %ntid.x;
	mov.u32 	%r90, %tid.x;
	mad.lo.s32 	%r1, %r88, %r89, %r90;
	mov.u32 	%r91, %ctaid.y;
	mov.u32 	%r92, %ntid.y;
	mov.u32 	%r93, %tid.y;
	mad.lo.s32 	%r94, %r91, %r92, %r93;
	setp.ge.s32 	%p6, %r1, %r85;
	setp.ge.s32 	%p7, %r94, %r87;
	or.pred  	%p8, %p6, %p7;
	@%p8 bra 	$L__BB7_52;
	add.s32 	%r3, %r1, -2;
	add.s32 	%r96, %r94, -2;
	setp.gt.u32 	%p9, %r94, 1;
	setp.lt.s32 	%p10, %r96, %r87;
	and.pred  	%p1, %p9, %p10;
	mul.lo.s32 	%r4, %r96, %r85;
	setp.gt.s32 	%p12, %r3, -1;
	setp.lt.s32 	%p13, %r3, %r85;
	and.pred  	%p2, %p12, %p13;
	and.pred  	%p14, %p2, %p1;
	add.s32 	%r97, %r3, %r4;
	cvt.s64.s32 	%rd9, %r97;
	add.s64 	%rd2, %rd1, %rd9;
	mov.b32 	%r130, 0;
	not.pred 	%p15, %p14;
	@%p15 bra 	$L__BB7_3;
	ld.global.u8 	%r130, [%rd2];
$L__BB7_3:
	add.s32 	%r99, %r1, -1;
	setp.gt.s32 	%p16, %r99, -1;
	setp.lt.s32 	%p17, %r99, %r85;
	and.pred  	%p3, %p16, %p17;
	and.pred  	%p18, %p3, %p1;
	mov.b32 	%r131, 0;
	not.pred 	%p19, %p18;
	@%p19 bra 	$L__BB7_5;
	ld.global.u8 	%rs1, [%rd2+1];
	mul.wide.u16 	%r131, %rs1, 4;
$L__BB7_5:
	add.s32 	%r9, %r131, %r130;
	setp.lt.s32 	%p20, %r1, 0;
	not.pred 	%p21, %p1;
	mov.b32 	%r132, 0;
	or.pred  	%p22, %p20, %p21;
	@%p22 bra 	$L__BB7_7;
	ld.global.u8 	%rs2, [%rd2+2];
	mul.wide.u16 	%r132, %rs2, 6;
$L__BB7_7:
	add.s32 	%r12, %r132, %r9;
	add.s32 	%r102, %r1, 1;
	setp.gt.s32 	%p23, %r102, -1;
	setp.lt.s32 	%p24, %r102, %r85;
	and.pred  	%p4, %p23, %p24;
	and.pred  	%p25, %p4, %p1;
	mov.b32 	%r133, 0;
	not.pred 	%p26, %p25;
	@%p26 bra 	$L__BB7_9;
	ld.global.u8 	%rs3, [%rd2+3];
	mul.wide.u16 	%r133, %rs3, 4;
$L__BB7_9:
	add.s32 	%r15, %r133, %r12;
	add.s32 	%r104, %r1, 2;
	setp.gt.s32 	%p27, %r104, -1;
	setp.lt.s32 	%p28, %r104, %r85;
	and.pred  	%p5, %p27, %p28;
	and.pred  	%p29, %p5, %p1;
	mov.b32 	%r134, 0;
	not.pred 	%p30, %p29;
	@%p30 bra 	$L__BB7_11;
	ld.global.u8 	%r134, [%rd2+4];
$L__BB7_11:
	add.s32 	%r18, %r134, %r15;
	add.s32 	%r19, %r94, -1;
	setp.ge.u32 	%p31, %r19, %r87;
	add.s32 	%r20, %r4, %r85;
	not.pred 	%p32, %p2;
	add.s32 	%r106, %r3, %r20;
	cvt.s64.s32 	%rd10, %r106;
	add.s64 	%rd3, %rd1, %rd10;
	mov.b32 	%r135, 0;
	or.pred  	%p33, %p32, %p31;
	@%p33 bra 	$L__BB7_13;
	ld.global.u8 	%rs4, [%rd3];
	mul.wide.u16 	%r135, %rs4, 4;
$L__BB7_13:
	setp.ge.u32 	%p34, %r19, %r87;
	add.s32 	%r23, %r135, %r18;
	not.pred 	%p35, %p3;
	mov.b32 	%r136, 0;
	or.pred  	%p36, %p35, %p34;
	@%p36 bra 	$L__BB7_15;
	ld.global.u8 	%rs5, [%rd3+1];
	mul.wide.u16 	%r136, %rs5, 16;
$L__BB7_15:
	setp.ge.u32 	%p37, %r19, %r87;
	setp.lt.s32 	%p38, %r1, 0;
	add.s32 	%r26, %r136, %r23;
	mov.b32 	%r137, 0;
	or.pred  	%p39, %p38, %p37;
	@%p39 bra 	$L__BB7_17;
	ld.global.u8 	%rs6, [%rd3+2];
	mul.wide.u16 	%r137, %rs6, 24;
$L__BB7_17:
	setp.ge.u32 	%p40, %r19, %r87;
	add.s32 	%r29, %r137, %r26;
	not.pred 	%p41, %p4;
	mov.b32 	%r138, 0;
	or.pred  	%p42, %p41, %p40;
	@%p42 bra 	$L__BB7_19;
	ld.global.u8 	%rs7, [%rd3+3];
	mul.wide.u16 	%r138, %rs7, 16;
$L__BB7_19:
	setp.ge.u32 	%p43, %r19, %r87;
	add.s32 	%r32, %r138, %r29;
	not.pred 	%p44, %p5;
	mov.b32 	%r139, 0;
	or.pred  	%p45, %p44, %p43;
	@%p45 bra 	$L__BB7_21;
	ld.global.u8 	%rs8, [%rd3+4];
	mul.wide.u16 	%r139, %rs8, 4;
$L__BB7_21:
	add.s32 	%r35, %r139, %r32;
	add.s32 	%r36, %r20, %r85;
	add.s32 	%r37, %r3, %r36;
	cvt.s64.s32 	%rd11, %r37;
	add.s64 	%rd4, %rd1, %rd11;
	mov.b32 	%r140, 0;
	not.pred 	%p46, %p2;
	@%p46 bra 	$L__BB7_23;
	ld.global.u8 	%rs9, [%rd4];
	mul.wide.u16 	%r140, %rs9, 6;
$L__BB7_23:
	add.s32 	%r40, %r140, %r35;
	mov.b32 	%r141, 0;
	not.pred 	%p47, %p3;
	@%p47 bra 	$L__BB7_25;
	ld.global.u8 	%rs10, [%rd4+1];
	mul.wide.u16 	%r141, %rs10, 24;
$L__BB7_25:
	setp.lt.s32 	%p48, %r1, 0;
	add.s32 	%r43, %r141, %r40;
	mov.b32 	%r142, 0;
	@%p48 bra 	$L__BB7_27;
	ld.global.u8 	%rs11, [%rd4+2];
	mul.wide.u16 	%r142, %rs11, 36;
$L__BB7_27:
	add.s32 	%r46, %r142, %r43;
	mov.b32 	%r143, 0;
	not.pred 	%p49, %p4;
	@%p49 bra 	$L__BB7_29;
	ld.global.u8 	%rs12, [%rd4+3];
	mul.wide.u16 	%r143, %rs12, 24;
$L__BB7_29:
	add.s32 	%r49, %r143, %r46;
	mov.b32 	%r144, 0;
	@%p44 bra 	$L__BB7_31;
	ld.global.u8 	%rs13, [%rd4+4];
	mul.wide.u16 	%r144, %rs13, 6;
$L__BB7_31:
	add.s32 	%r52, %r144, %r49;
	add.s32 	%r53, %r94, 1;
	setp.ge.u32 	%p51, %r53, %r87;
	not.pred 	%p52, %p2;
	add.s32 	%r54, %r37, %r85;
	cvt.s64.s32 	%rd12, %r54;
	add.s64 	%rd5, %rd1, %rd12;
	mov.b32 	%r145, 0;
	or.pred  	%p53, %p52, %p51;
	@%p53 bra 	$L__BB7_33;
	ld.global.u8 	%rs14, [%rd5];
	mul.wide.u16 	%r145, %rs14, 4;
$L__BB7_33:
	setp.ge.u32 	%p54, %r53, %r87;
	add.s32 	%r57, %r145, %r52;
	not.pred 	%p55, %p3;
	mov.b32 	%r146, 0;
	or.pred  	%p56, %p55, %p54;
	@%p56 bra 	$L__BB7_35;
	ld.global.u8 	%rs15, [%rd5+1];
	mul.wide.u16 	%r146, %rs15, 16;
$L__BB7_35:
	setp.ge.u32 	%p57, %r53, %r87;
	setp.lt.s32 	%p58, %r1, 0;
	add.s32 	%r60, %r146, %r57;
	mov.b32 	%r147, 0;
	or.pred  	%p59, %p58, %p57;
	@%p59 bra 	$L__BB7_37;
	ld.global.u8 	%rs16, [%rd5+2];
	mul.wide.u16 	%r147, %rs16, 24;
$L__BB7_37:
	setp.ge.u32 	%p60, %r53, %r87;
	add.s32 	%r63, %r147, %r60;
	not.pred 	%p61, %p4;
	mov.b32 	%r148, 0;
	or.pred  	%p62, %p61, %p60;
	@%p62 bra 	$L__BB7_39;
	ld.global.u8 	%rs17, [%rd5+3];
	mul.wide.u16 	%r148, %rs17, 16;
$L__BB7_39:
	setp.ge.u32 	%p63, %r53, %r87;
	add.s32 	%r66, %r148, %r63;
	not.pred 	%p64, %p5;
	mov.b32 	%r149, 0;
	or.pred  	%p65, %p64, %p63;
	@%p65 bra 	$L__BB7_41;
	ld.global.u8 	%rs18, [%rd5+4];
	mul.wide.u16 	%r149, %rs18, 4;
$L__BB7_41:
	add.s32 	%r69, %r149, %r66;
	add.s32 	%r70, %r94, 2;
	setp.ge.u32 	%p66, %r70, %r87;
	not.pred 	%p67, %p2;
	add.s32 	%r122, %r54, %r85;
	cvt.s64.s32 	%rd13, %r122;
	add.s64 	%rd6, %rd1, %rd13;
	mov.b32 	%r150, 0;
	or.pred  	%p68, %p67, %p66;
	@%p68 bra 	$L__BB7_43;
	ld.global.u8 	%r150, [%rd6];
$L__BB7_43:
	setp.ge.u32 	%p69, %r70, %r87;
	add.s32 	%r73, %r150, %r69;
	not.pred 	%p70, %p3;
	mov.b32 	%r151, 0;
	or.pred  	%p71, %p70, %p69;
	@%p71 bra 	$L__BB7_45;
	ld.global.u8 	%rs19, [%rd6+1];
	mul.wide.u16 	%r151, %rs19, 4;
$L__BB7_45:
	setp.ge.u32 	%p72, %r70, %r87;
	setp.lt.s32 	%p73, %r1, 0;
	add.s32 	%r76, %r151, %r73;
	mov.b32 	%r152, 0;
	or.pred  	%p74, %p73, %p72;
	@%p74 bra 	$L__BB7_47;
	ld.global.u8 	%rs20, [%rd6+2];
	mul.wide.u16 	%r152, %rs20, 6;
$L__BB7_47:
	setp.ge.u32 	%p75, %r70, %r87;
	add.s32 	%r79, %r152, %r76;
	not.pred 	%p76, %p4;
	mov.b32 	%r153, 0;
	or.pred  	%p77, %p76, %p75;
	@%p77 bra 	$L__BB7_49;
	ld.global.u8 	%rs21, [%rd6+3];
	mul.wide.u16 	%r153, %rs21, 4;
$L__BB7_49:
	setp.ge.u32 	%p78, %r70, %r87;
	add.s32 	%r82, %r153, %r79;
	mov.b32 	%r154, 0;
	or.pred  	%p80, %p64, %p78;
	@%p80 bra 	$L__BB7_51;
	ld.global.u8 	%r154, [%rd6+4];
$L__BB7_51:
	add.s32 	%r127, %r154, %r82;
	shr.u32 	%r128, %r127, 8;
	add.s32 	%r129, %r36, %r1;
	cvt.s64.s32 	%rd14, %r129;
	cvta.to.global.u64 	%rd15, %rd7;
	add.s64 	%rd16, %rd15, %rd14;
	st.global.u8 	[%rd16], %r128;
$L__BB7_52:
	ret;

}
	// .globl	_Z9k_blur_n7PKhPhii
.visible .entry _Z9k_blur_n7PKhPhii(
	.param .u64 .ptr .align 1 _Z9k_blur_n7PKhPhii_param_0,
	.param .u64 .ptr .align 1 _Z9k_blur_n7PKhPhii_param_1,
	.param .u32 _Z9k_blur_n7PKhPhii_param_2,
	.param .u32 _Z9k_blur_n7PKhPhii_param_3
)
{
	.reg .pred 	%p<177>;
	.reg .b16 	%rs<46>;
	.reg .b32 	%r<309>;
	.reg .b64 	%rd<21>;

	ld.param.u64 	%rd10, [_Z9k_blur_n7PKhPhii_param_0];
	ld.param.u64 	%rd9, [_Z9k_blur_n7PKhPhii_param_1];
	ld.param.u32 	%r160, [_Z9k_blur_n7PKhPhii_param_2];
	ld.param.u32 	%r162, [_Z9k_blur_n7PKhPhii_param_3];
	cvta.to.global.u64 	%rd1, %rd10;
	mov.u32 	%r163, %ctaid.x;
	mov.u32 	%r164, %ntid.x;
	mov.u32 	%r165, %tid.x;
	mad.lo.s32 	%r1, %r163, %r164, %r165;
	mov.u32 	%r166, %ctaid.y;
	mov.u32 	%r167, %ntid.y;
	mov.u32 	%r168, %tid.y;
	mad.lo.s32 	%r169, %r166, %r167, %r168;
	setp.ge.s32 	%p7, %r1, %r160;
	setp.ge.s32 	%p8, %r169, %r162;
	or.pred  	%p9, %p7, %p8;
	@%p9 bra 	$L__BB8_100;
	ld.param.u32 	%r242, [_Z9k_blur_n7PKhPhii_param_2];
	add.s32 	%r3, %r1, -3;
	add.s32 	%r171, %r169, -3;
	setp.gt.u32 	%p10, %r169, 2;
	setp.lt.s32 	%p11, %r171, %r162;
	and.pred  	%p1, %p10, %p11;
	mul.lo.s32 	%r4, %r171, %r242;
	setp.gt.s32 	%p13, %r3, -1;
	setp.lt.s32 	%p14, %r3, %r242;
	and.pred  	%p15, %p13, %p14;
	and.pred  	%p16, %p15, %p1;
	add.s32 	%r172, %r3, %r4;
	cvt.s64.s32 	%rd11, %r172;
	add.s64 	%rd2, %rd1, %rd11;
	mov.b32 	%r260, 0;
	not.pred 	%p17, %p16;
	@%p17 bra 	$L__BB8_3;
	ld.global.u8 	%r260, [%rd2];
$L__BB8_3:
	ld.param.u32 	%r243, [_Z9k_blur_n7PKhPhii_param_2];
	add.s32 	%r174, %r1, -2;
	setp.gt.s32 	%p18, %r174, -1;
	setp.lt.s32 	%p19, %r174, %r243;
	and.pred  	%p20, %p18, %p19;
	and.pred  	%p21, %p20, %p1;
	mov.b32 	%r261, 0;
	not.pred 	%p22, %p21;
	@%p22 bra 	$L__BB8_5;
	ld.global.u8 	%rs1, [%rd2+1];
	mul.wide.u16 	%r261, %rs1, 6;
$L__BB8_5:
	ld.param.u32 	%r244, [_Z9k_blur_n7PKhPhii_param_2];
	add.s32 	%r9, %r261, %r260;
	add.s32 	%r176, %r1, -1;
	setp.gt.s32 	%p23, %r176, -1;
	setp.lt.s32 	%p24, %r176, %r244;
	and.pred  	%p2, %p23, %p24;
	and.pred  	%p25, %p2, %p1;
	mov.b32 	%r262, 0;
	not.pred 	%p26, %p25;
	@%p26 bra 	$L__BB8_7;
	ld.global.u8 	%rs2, [%rd2+2];
	mul.wide.u16 	%r262, %rs2, 15;
$L__BB8_7:
	add.s32 	%r12, %r262, %r9;
	setp.lt.s32 	%p27, %r1, 0;
	not.pred 	%p28, %p1;
	mov.b32 	%r263, 0;
	or.pred  	%p29, %p27, %p28;
	@%p29 bra 	$L__BB8_9;
	ld.global.u8 	%rs3, [%rd2+3];
	mul.wide.u16 	%r263, %rs3, 20;
$L__BB8_9:
	ld.param.u32 	%r245, [_Z9k_blur_n7PKhPhii_param_2];
	add.s32 	%r15, %r263, %r12;
	add.s32 	%r179, %r1, 1;
	setp.gt.s32 	%p30, %r179, -1;
	setp.lt.s32 	%p31, %r179, %r245;
	and.pred  	%p3, %p30, %p31;
	and.pred  	%p32, %p3, %p1;
	mov.b32 	%r264, 0;
	not.pred 	%p33, %p32;
	@%p33 bra 	$L__BB8_11;
	ld.global.u8 	%rs4, [%rd2+4];
	mul.wide.u16 	%r264, %rs4, 15;
$L__BB8_11:
	ld.param.u32 	%r246, [_Z9k_blur_n7PKhPhii_param_2];
	add.s32 	%r18, %r264, %r15;
	add.s32 	%r181, %r1, 2;
	setp.gt.s32 	%p34, %r181, -1;
	setp.lt.s32 	%p35, %r181, %r246;
	and.pred  	%p4, %p34, %p35;
	and.pred  	%p36, %p4, %p1;
	mov.b32 	%r265, 0;
	not.pred 	%p37, %p36;
	@%p37 bra 	$L__BB8_13;
	ld.global.u8 	%rs5, [%rd2+5];
	mul.wide.u16 	%r265, %rs5, 6;
$L__BB8_13:
	ld.param.u32 	%r247, [_Z9k_blur_n7PKhPhii_param_2];
	add.s32 	%r21, %r265, %r18;
	add.s32 	%r183, %r1, 3;
	setp.gt.s32 	%p38, %r183, -1;
	setp.lt.s32 	%p39, %r183, %r247;
	and.pred  	%p5, %p38, %p39;
	and.pred  	%p40, %p5, %p1;
	mov.b32 	%r266, 0;
	not.pred 	%p41, %p40;
	@%p41 bra 	$L__BB8_15;
	ld.global.u8 	%r266, [%rd2+6];
$L__BB8_15:
	ld.param.u32 	%r248, [_Z9k_blur_n7PKhPhii_param_2];
	add.s32 	%r24, %r266, %r21;
	add.s32 	%r185, %r169, -2;
	setp.gt.u32 	%p42, %r169, 1;
	setp.lt.s32 	%p43, %r185, %r162;
	and.pred  	%p6, %p42, %p43;
	add.s32 	%r25, %r4, %r248;
	setp.gt.s32 	%p45, %r3, -1;
	setp.lt.s32 	%p46, %r3, %r248;
	and.pred  	%p47, %p45, %p46;
	and.pred  	%p48, %p47, %p6;
	add.s32 	%r186, %r3, %r25;
	cvt.s64.s32 	%rd12, %r186;
	add.s64 	%rd3, %rd1, %rd12;
	mov.b32 	%r267, 0;
	not.pred 	%p49, %p48;
	@%p49 bra 	$L__BB8_17;
	ld.global.u8 	%rs6, [%rd3];
	mul.wide.u16 	%r267, %rs6, 6;
$L__BB8_17:
	ld.param.u32 	%r249, [_Z9k_blur_n7PKhPhii_param_2];
	add.s32 	%r28, %r267, %r24;
	add.s32 	%r188, %r1, -2;
	setp.gt.s32 	%p50, %r188, -1;
	setp.lt.s32 	%p51, %r188, %r249;
	and.pred  	%p52, %p50, %p51;
	and.pred  	%p53, %p52, %p6;
	mov.b32 	%r268, 0;
	not.pred 	%p54, %p53;
	@%p54 bra 	$L__BB8_19;
	ld.global.u8 	%rs7, [%rd3+1];
	mul.wide.u16 	%r268, %rs7, 36;
$L__BB8_19:
	add.s32 	%r31, %r268, %r28;
	and.pred  	%p55, %p2, %p6;
	mov.b32 	%r269, 0;
	not.pred 	%p56, %p55;
	@%p56 bra 	$L__BB8_21;
	ld.global.u8 	%rs8, [%rd3+2];
	mul.wide.u16 	%r269, %rs8, 90;
$L__BB8_21:
	setp.lt.s32 	%p57, %r1, 0;
	add.s32 	%r34, %r269, %r31;
	not.pred 	%p58, %p6;
	mov.b32 	%r270, 0;
	or.pred  	%p59, %p57, %p58;
	@%p59 bra 	$L__BB8_23;
	ld.global.u8 	%rs9, [%rd3+3];
	mul.wide.u16 	%r270, %rs9, 120;
$L__BB8_23:
	add.s32 	%r37, %r270, %r34;
	and.pred  	%p60, %p3, %p6;
	mov.b32 	%r271, 0;
	not.pred 	%p61, %p60;
	@%p61 bra 	$L__BB8_25;
	ld.global.u8 	%rs10, [%rd3+4];
	mul.wide.u16 	%r271, %rs10, 90;
$L__BB8_25:
	add.s32 	%r40, %r271, %r37;
	and.pred  	%p62, %p4, %p6;
	mov.b32 	%r272, 0;
	not.pred 	%p63, %p62;
	@%p63 bra 	$L__BB8_27;
	ld.global.u8 	%rs11, [%rd3+5];
	mul.wide.u16 	%r272, %rs11, 36;
$L__BB8_27:
	add.s32 	%r43, %r272, %r40;
	and.pred  	%p64, %p5, %p6;
	mov.b32 	%r273, 0;
	not.pred 	%p65, %p64;
	@%p65 bra 	$L__BB8_29;
	ld.global.u8 	%rs12, [%rd3+6];
	mul.wide.u16 	%r273, %rs12, 6;
$L__BB8_29:
	ld.param.u32 	%r250, [_Z9k_blur_n7PKhPhii_param_2];
	add.s32 	%r46, %r273, %r43;
	add.s32 	%r47, %r169, -1;
	setp.ge.u32 	%p66, %r47, %r162;
	add.s32 	%r48, %r25, %r250;
	setp.lt.s32 	%p67, %r3, 0;
	setp.ge.s32 	%p68, %r3, %r250;
	or.pred  	%p69, %p67, %p68;
	add.s32 	%r195, %r3, %r48;
	cvt.s64.s32 	%rd13, %r195;
	add.s64 	%rd4, %rd1, %rd13;
	mov.b32 	%r274, 0;
	or.pred  	%p70, %p69, %p66;
	@%p70 bra 	$L__BB8_31;
	ld.global.u8 	%rs13, [%rd4];
	mul.wide.u16 	%r274, %rs13, 15;
$L__BB8_31:
	ld.param.u32 	%r251, [_Z9k_blur_n7PKhPhii_param_2];
	setp.ge.u32 	%p71, %r47, %r162;
	add.s32 	%r51, %r274, %r46;
	add.s32 	%r197, %r1, -2;
	setp.lt.s32 	%p72, %r197, 0;
	setp.ge.s32 	%p73, %r197, %r251;
	or.pred  	%p74, %p72, %p73;
	mov.b32 	%r275, 0;
	or.pred  	%p75, %p74, %p71;
	@%p75 bra 	$L__BB8_33;
	ld.global.u8 	%rs14, [%rd4+1];
	mul.wide.u16 	%r275, %rs14, 90;
$L__BB8_33:
	setp.ge.u32 	%p76, %r47, %r162;
	add.s32 	%r54, %r275, %r51;
	not.pred 	%p77, %p2;
	mov.b32 	%r276, 0;
	or.pred  	%p78, %p77, %p76;
	@%p78 bra 	$L__BB8_35;
	ld.global.u8 	%rs15, [%rd4+2];
	mul.wide.u16 	%r276, %rs15, 225;
$L__BB8_35:
	setp.ge.u32 	%p79, %r47, %r162;
	setp.lt.s32 	%p80, %r1, 0;
	add.s32 	%r57, %r276, %r54;
	mov.b32 	%r277, 0;
	or.pred  	%p81, %p80, %p79;
	@%p81 bra 	$L__BB8_37;
	ld.global.u8 	%rs16, [%rd4+3];
	mul.wide.u16 	%r277, %rs16, 300;
$L__BB8_37:
	setp.ge.u32 	%p82, %r47, %r162;
	add.s32 	%r60, %r277, %r57;
	not.pred 	%p83, %p3;
	mov.b32 	%r278, 0;
	or.pred  	%p84, %p83, %p82;
	@%p84 bra 	$L__BB8_39;
	ld.global.u8 	%rs17, [%rd4+4];
	mul.wide.u16 	%r278, %rs17, 225;
$L__BB8_39:
	setp.ge.u32 	%p85, %r47, %r162;
	add.s32 	%r63, %r278, %r60;
	not.pred 	%p86, %p4;
	mov.b32 	%r279, 0;
	or.pred  	%p87, %p86, %p85;
	@%p87 bra 	$L__BB8_41;
	ld.global.u8 	%rs18, [%rd4+5];
	mul.wide.u16 	%r279, %rs18, 90;
$L__BB8_41:
	setp.ge.u32 	%p88, %r47, %r162;
	add.s32 	%r66, %r279, %r63;
	not.pred 	%p89, %p5;
	mov.b32 	%r280, 0;
	or.pred  	%p90, %p89, %p88;
	@%p90 bra 	$L__BB8_43;
	ld.global.u8 	%rs19, [%rd4+6];
	mul.wide.u16 	%r280, %rs19, 15;
$L__BB8_43:
	ld.param.u32 	%r252, [_Z9k_blur_n7PKhPhii_param_2];
	add.s32 	%r69, %r280, %r66;
	add.s32 	%r70, %r48, %r252;
	add.s32 	%r71, %r3, %r70;
	cvt.s64.s32 	%rd14, %r71;
	add.s64 	%rd5, %rd1, %rd14;
	setp.lt.s32 	%p91, %r3, 0;
	setp.ge.s32 	%p92, %r3, %r252;
	mov.b32 	%r281, 0;
	or.pred  	%p93, %p91, %p92;
	@%p93 bra 	$L__BB8_45;
	ld.global.u8 	%rs20, [%rd5];
	mul.wide.u16 	%r281, %rs20, 20;
$L__BB8_45:
	ld.param.u32 	%r253, [_Z9k_blur_n7PKhPhii_param_2];
	add.s32 	%r74, %r281, %r69;
	setp.lt.s32 	%p94, %r197, 0;
	setp.ge.s32 	%p95, %r197, %r253;
	mov.b32 	%r282, 0;
	or.pred  	%p96, %p94, %p95;
	@%p96 bra 	$L__BB8_47;
	ld.global.u8 	%rs21, [%rd5+1];
	mul.wide.u16 	%r282, %rs21, 120;
$L__BB8_47:
	add.s32 	%r77, %r282, %r74;
	mov.b32 	%r283, 0;
	not.pred 	%p97, %p2;
	@%p97 bra 	$L__BB8_49;
	ld.global.u8 	%rs22, [%rd5+2];
	mul.wide.u16 	%r283, %rs22, 300;
$L__BB8_49:
	setp.lt.s32 	%p98, %r1, 0;
	add.s32 	%r80, %r283, %r77;
	mov.b32 	%r284, 0;
	@%p98 bra 	$L__BB8_51;
	ld.global.u8 	%rs23, [%rd5+3];
	mul.wide.u16 	%r284, %rs23, 400;
$L__BB8_51:
	add.s32 	%r83, %r284, %r80;
	mov.b32 	%r285, 0;
	not.pred 	%p99, %p3;
	@%p99 bra 	$L__BB8_53;
	ld.global.u8 	%rs24, [%rd5+4];
	mul.wide.u16 	%r285, %rs24, 300;
$L__BB8_53:
	add.s32 	%r86, %r285, %r83;
	mov.b32 	%r286, 0;
	not.pred 	%p100, %p4;
	@%p100 bra 	$L__BB8_55;
	ld.global.u8 	%rs25, [%rd5+5];
	mul.wide.u16 	%r286, %rs25, 120;
$L__BB8_55:
	add.s32 	%r89, %r286, %r86;
	mov.b32 	%r287, 0;
	not.pred 	%p101, %p5;
	@%p101 bra 	$L__BB8_57;
	ld.global.u8 	%rs26, [%rd5+6];
	mul.wide.u16 	%r287, %rs26, 20;
$L__BB8_57:
	ld.param.u32 	%r254, [_Z9k_blur_n7PKhPhii_param_2];
	add.s32 	%r92, %r287, %r89;
	add.s32 	%r93, %r169, 1;
	setp.ge.u32 	%p102, %r93, %r162;
	add.s32 	%r212, %r1, -3;
	setp.lt.s32 	%p103, %r212, 0;
	setp.ge.s32 	%p104, %r212, %r254;
	or.pred  	%p105, %p103, %p104;
	add.s32 	%r94, %r71, %r254;
	cvt.s64.s32 	%rd15, %r94;
	add.s64 	%rd6, %rd1, %rd15;
	mov.b32 	%r288, 0;
	or.pred  	%p106, %p105, %p102;
	@%p106 bra 	$L__BB8_59;
	ld.global.u8 	%rs27, [%rd6];
	mul.wide.u16 	%r288, %rs27, 15;
$L__BB8_59:
	ld.param.u32 	%r255, [_Z9k_blur_n7PKhPhii_param_2];
	setp.ge.u32 	%p107, %r93, %r162;
	add.s32 	%r97, %r288, %r92;
	add.s32 	%r214, %r1, -2;
	setp.lt.s32 	%p108, %r214, 0;
	setp.ge.s32 	%p109, %r214, %r255;
	or.pred  	%p110, %p108, %p109;
	mov.b32 	%r289, 0;
	or.pred  	%p111, %p110, %p107;
	@%p111 bra 	$L__BB8_61;
	ld.global.u8 	%rs28, [%rd6+1];
	mul.wide.u16 	%r289, %rs28, 90;
$L__BB8_61:
	setp.ge.u32 	%p112, %r93, %r162;
	add.s32 	%r100, %r289, %r97;
	not.pred 	%p113, %p2;
	mov.b32 	%r290, 0;
	or.pred  	%p114, %p113, %p112;
	@%p114 bra 	$L__BB8_63;
	ld.global.u8 	%rs29, [%rd6+2];
	mul.wide.u16 	%r290, %rs29, 225;
$L__BB8_63:
	setp.ge.u32 	%p115, %r93, %r162;
	setp.lt.s32 	%p116, %r1, 0;
	add.s32 	%r103, %r290, %r100;
	mov.b32 	%r291, 0;
	or.pred  	%p117, %p116, %p115;
	@%p117 bra 	$L__BB8_65;
	ld.global.u8 	%rs30, [%rd6+3];
	mul.wide.u16 	%r291, %rs30, 300;
$L__BB8_65:
	setp.ge.u32 	%p118, %r93, %r162;
	add.s32 	%r106, %r291, %r103;
	not.pred 	%p119, %p3;
	mov.b32 	%r292, 0;
	or.pred  	%p120, %p119, %p118;
	@%p120 bra 	$L__BB8_67;
	ld.global.u8 	%rs31, [%rd6+4];
	mul.wide.u16 	%r292, %rs31, 225;
$L__BB8_67:
	setp.ge.u32 	%p121, %r93, %r162;
	add.s32 	%r109, %r292, %r106;
	not.pred 	%p122, %p4;
	mov.b32 	%r293, 0;
	or.pred  	%p123, %p122, %p121;
	@%p123 bra 	$L__BB8_69;
	ld.global.u8 	%rs32, [%rd6+5];
	mul.wide.u16 	%r293, %rs32, 90;
$L__BB8_69:
	setp.ge.u32 	%p124, %r93, %r162;
	add.s32 	%r112, %r293, %r109;
	not.pred 	%p125, %p5;
	mov.b32 	%r294, 0;
	or.pred  	%p126, %p125, %p124;
	@%p126 bra 	$L__BB8_71;
	ld.global.u8 	%rs33, [%rd6+6];
	mul.wide.u16 	%r294, %rs33, 15;
$L__BB8_71:
	ld.param.u32 	%r256, [_Z9k_blur_n7PKhPhii_param_2];
	add.s32 	%r115, %r294, %r112;
	add.s32 	%r116, %r169, 2;
	setp.ge.u32 	%p127, %r116, %r162;
	add.s32 	%r221, %r1, -3;
	setp.lt.s32 	%p128, %r221, 0;
	setp.ge.s32 	%p129, %r221, %r256;
	or.pred  	%p130, %p128, %p129;
	add.s32 	%r117, %r94, %r256;
	cvt.s64.s32 	%rd16, %r117;
	add.s64 	%rd7, %rd1, %rd16;
	mov.b32 	%r295, 0;
	or.pred  	%p131, %p130, %p127;
	@%p131 bra 	$L__BB8_73;
	ld.global.u8 	%rs34, [%rd7];
	mul.wide.u16 	%r295, %rs34, 6;
$L__BB8_73:
	ld.param.u32 	%r257, [_Z9k_blur_n7PKhPhii_param_2];
	setp.ge.u32 	%p132, %r116, %r162;
	add.s32 	%r120, %r295, %r115;
	add.s32 	%r223, %r1, -2;
	setp.lt.s32 	%p133, %r223, 0;
	setp.ge.s32 	%p134, %r223, %r257;
	or.pred  	%p135, %p133, %p134;
	mov.b32 	%r296, 0;
	or.pred  	%p136, %p135, %p132;
	@%p136 bra 	$L__BB8_75;
	ld.global.u8 	%rs35, [%rd7+1];
	mul.wide.u16 	%r296, %rs35, 36;
$L__BB8_75:
	setp.ge.u32 	%p137, %r116, %r162;
	add.s32 	%r123, %r296, %r120;
	not.pred 	%p138, %p2;
	mov.b32 	%r297, 0;
	or.pred  	%p139, %p138, %p137;
	@%p139 bra 	$L__BB8_77;
	ld.global.u8 	%rs36, [%rd7+2];
	mul.wide.u16 	%r297, %rs36, 90;
$L__BB8_77:
	setp.ge.u32 	%p140, %r116, %r162;
	setp.lt.s32 	%p141, %r1, 0;
	add.s32 	%r126, %r297, %r123;
	mov.b32 	%r298, 0;
	or.pred  	%p142, %p141, %p140;
	@%p142 bra 	$L__BB8_79;
	ld.global.u8 	%rs37, [%rd7+3];
	mul.wide.u16 	%r298, %rs37, 120;
$L__BB8_79:
	setp.ge.u32 	%p143, %r116, %r162;
	add.s32 	%r129, %r298, %r126;
	not.pred 	%p144, %p3;
	mov.b32 	%r299, 0;
	or.pred  	%p145, %p144, %p143;
	@%p145 bra 	$L__BB8_81;
	ld.global.u8 	%rs38, [%rd7+4];
	mul.wide.u16 	%r299, %rs38, 90;
$L__BB8_81:
	setp.ge.u32 	%p146, %r116, %r162;
	add.s32 	%r132, %r299, %r129;
	not.pred 	%p147, %p4;
	mov.b32 	%r300, 0;
	or.pred  	%p148, %p147, %p146;
	@%p148 bra 	$L__BB8_83;
	ld.global.u8 	%rs39, [%rd7+5];
	mul.wide.u16 	%r300, %rs39, 36;
$L__BB8_83:
	setp.ge.u32 	%p149, %r116, %r162;
	add.s32 	%r135, %r300, %r132;
	not.pred 	%p150, %p5;
	mov.b32 	%r301, 0;
	or.pred  	%p151, %p150, %p149;
	@%p151 bra 	$L__BB8_85;
	ld.global.u8 	%rs40, [%rd7+6];
	mul.wide.u16 	%r301, %rs40, 6;
$L__BB8_85:
	ld.param.u32 	%r258, [_Z9k_blur_n7PKhPhii_param_2];
	add.s32 	%r138, %r301, %r135;
	add.s32 	%r139, %r169, 3;
	setp.ge.u32 	%p152, %r139, %r162;
	add.s32 	%r230, %r1, -3;
	setp.lt.s32 	%p153, %r230, 0;
	setp.ge.s32 	%p154, %r230, %r258;
	or.pred  	%p155, %p153, %p154;
	add.s32 	%r231, %r117, %r258;
	cvt.s64.s32 	%rd17, %r231;
	add.s64 	%rd8, %rd1, %rd17;
	mov.b32 	%r302, 0;
	or.pred  	%p156, %p155, %p152;
	@%p156 bra 	$L__BB8_87;
	ld.global.u8 	%r302, [%rd8];
$L__BB8_87:
	ld.param.u32 	%r259, [_Z9k_blur_n7PKhPhii_param_2];
	setp.ge.u32 	%p157, %r139, %r162;
	add.s32 	%r142, %r302, %r138;
	add.s32 	%r233, %r1, -2;
	setp.lt.s32 	%p158, %r233, 0;
	setp.ge.s32 	%p159, %r233, %r259;
	or.pred  	%p160, %p158, %p159;
	mov.b32 	%r303, 0;
	or.pred  	%p161, %p160, %p157;
	@%p161 bra 	$L__BB8_89;
	ld.global.u8 	%rs41, [%rd8+1];
	mul.wide.u16 	%r303, %rs41, 6;
$L__BB8_89:
	setp.ge.u32 	%p162, %r139, %r162;
	add.s32 	%r145, %r303, %r142;
	not.pred 	%p163, %p2;
	mov.b32 	%r304, 0;
	or.pred  	%p164, %p163, %p162;
	@%p164 bra 	$L__BB8_91;
	ld.global.u8 	%rs42, [%rd8+2];
	mul.wide.u16 	%r304, %rs42, 15;
$L__BB8_91:
	setp.ge.u32 	%p165, %r139, %r162;
	setp.lt.s32 	%p166, %r1, 0;
	add.s32 	%r148, %r304, %r145;
	mov.b32 	%r305, 0;
	or.pred  	%p167, %p166, %p165;
	@%p167 bra 	$L__BB8_93;
	ld.global.u8 	%rs43, [%rd8+3];
	mul.wide.u16 	%r305, %rs43, 20;
$L__BB8_93:
	setp.ge.u32 	%p168, %r139, %r162;
	add.s32 	%r151, %r305, %r148;
	not.pred 	%p169, %p3;
	mov.b32 	%r306, 0;
	or.pred  	%p170, %p169, %p168;
	@%p170 bra 	$L__BB8_95;
	ld.global.u8 	%rs44, [%rd8+4];
	mul.wide.u16 	%r306, %rs44, 15;
$L__BB8_95:
	setp.ge.u32 	%p171, %r139, %r162;
	add.s32 	%r154, %r306, %r151;
	not.pred 	%p172, %p4;
	mov.b32 	%r307, 0;
	or.pred  	%p173, %p172, %p171;
	@%p173 bra 	$L__BB8_97;
	ld.global.u8 	%rs45, [%rd8+5];
	mul.wide.u16 	%r307, %rs45, 6;
$L__BB8_97:
	setp.ge.u32 	%p174, %r139, %r162;
	add.s32 	%r157, %r307, %r154;
	not.pred 	%p175, %p5;
	mov.b32 	%r308, 0;
	or.pred  	%p176, %p175, %p174;
	@%p176 bra 	$L__BB8_99;
	ld.global.u8 	%r308, [%rd8+6];
$L__BB8_99:
	add.s32 	%r239, %r308, %r157;
	shr.u32 	%r240, %r239, 12;
	add.s32 	%r241, %r70, %r1;
	cvt.s64.s32 	%rd18, %r241;
	cvta.to.global.u64 	%rd19, %rd9;
	add.s64 	%rd20, %rd19, %rd18;
	st.global.u8 	[%rd20], %r240;
$L__BB8_100:
	ret;

}


// ===== COMPILED SASS (sm_100) =====

	.target	sm_100

	.elftype	@"ET_EXEC"


//--------------------- .note.nv.tkinfo           --------------------------
	.section	.note.nv.tkinfo,"",@"SHT_NOTE"
	.sectionflags	@"SHF_NOTE_NV_TKINFO"
	.tkinfo
        /*0018*/ 	.word	0x00000002
        /*0030*/ 	.string	""
        /*0030*/ 	.string	"ptxas"
        /*0030*/ 	.string	"Cuda compilation tools, release 13.0, V13.0.88"
        /*0030*/ 	.string	"Build cuda_13.0.r13.0/compiler.36424714_0"
        /*0030*/ 	.string	"-arch sm_100 -m 64 "



//--------------------- .note.nv.cuinfo           --------------------------
	.section	.note.nv.cuinfo,"",@"SHT_NOTE"
	.sectionflags	@"SHF_NOTE_NV_CUINFO"
        /*0018*/ 	.short	0x0002
        /*001a*/ 	.short	0x0064
        /*001c*/ 	.short	0x0082
	.zero		2


//--------------------- .nv.info                  --------------------------
	.section	.nv.info,"",@"SHT_CUDA_INFO"
	.align	4


	//----- nvinfo : EIATTR_REGCOUNT
	.align		4
        /*0000*/ 	.byte	0x04, 0x2f
        /*0002*/ 	.short	(.L_1 - .L_0)
	.align		4
.L_0:
        /*0004*/ 	.word	index@(_Z9k_edge_n3PKhPhii)
        /*0008*/ 	.word	0x00000014


	//----- nvinfo : EIATTR_FRAME_SIZE
	.align		4
.L_1:
        /*000c*/ 	.byte	0x04, 0x11
        /*000e*/ 	.short	(.L_3 - .L_2)
	.align		4
.L_2:
        /*0010*/ 	.word	index@(_Z9k_edge_n3PKhPhii)
        /*0014*/ 	.word	0x00000000


	//----- nvinfo : EIATTR_REGCOUNT
	.align		4
.L_3:
        /*0018*/ 	.byte	0x04, 0x2f
        /*001a*/ 	.short	(.L_5 - .L_4)
	.align		4
.L_4:
        /*001c*/ 	.word	index@(_Z9k_edge_n5PKhPhii)
        /*0020*/ 	.word	0x0000001f


	//----- nvinfo : EIATTR_FRAME_SIZE
	.align		4
.L_5:
        /*0024*/ 	.byte	0x04, 0x11
        /*0026*/ 	.short	(.L_7 - .L_6)
	.align		4
.L_6:
        /*0028*/ 	.word	index@(_Z9k_edge_n5PKhPhii)
        /*002c*/ 	.word	0x00000000


	//----- nvinfo : EIATTR_REGCOUNT
	.align		4
.L_7:
        /*0030*/ 	.byte	0x04, 0x2f
        /*0032*/ 	.short	(.L_9 - .L_8)
	.align		4
.L_8:
        /*0034*/ 	.word	index@(_Z9k_edge_n7PKhPhii)
        /*0038*/ 	.word	0x00000020


	//----- nvinfo : EIATTR_FRAME_SIZE
	.align		4
.L_9:
        /*003c*/ 	.byte	0x04, 0x11
        /*003e*/ 	.short	(.L_11 - .L_10)
	.align		4
.L_10:
        /*0040*/ 	.word	index@(_Z9k_edge_n7PKhPhii)
        /*0044*/ 	.word	0x00000000


	//----- nvinfo : EIATTR_REGCOUNT
	.align		4
.L_11:
        /*0048*/ 	.byte	0x04, 0x2f
        /*004a*/ 	.short	(.L_13 - .L_12)
	.align		4
.L_12:
        /*004c*/ 	.word	index@(_Z12k_sharpen_n3PKhPhii)
        /*0050*/ 	.word	0x00000018


	//----- nvinfo : EIATTR_FRAME_SIZE
	.align		4
.L_13:
        /*0054*/ 	.byte	0x04, 0x11
        /*0056*/ 	.short	(.L_15 - .L_14)
	.align		4
.L_14:
        /*0058*/ 	.word	index@(_Z12k_sharpen_n3PKhPhii)
        /*005c*/ 	.word	0x00000000


	//----- nvinfo : EIATTR_REGCOUNT
	.align		4
.L_15:
        /*0060*/ 	.byte	0x04, 0x2f
        /*0062*/ 	.short	(.L_17 - .L_16)
	.align		4
.L_16:
        /*0064*/ 	.word	index@(_Z12k_sharpen_n5PKhPhii)
        /*0068*/ 	.word	0x0000001f


	//----- nvinfo : EIATTR_FRAME_SIZE
	.align		4
.L_17:
        /*006c*/ 	.byte	0x04, 0x11
        /*006e*/ 	.short	(.L_19 - .L_18)
	.align		4
.L_18:
        /*0070*/ 	.word	index@(_Z12k_sharpen_n5PKhPhii)
        /*0074*/ 	.word	0x00000000


	//----- nvinfo : EIATTR_REGCOUNT
	.align		4
.L_19:
        /*0078*/ 	.byte	0x04, 0x2f
        /*007a*/ 	.short	(.L_21 - .L_20)
	.align		4
.L_20:
        /*007c*/ 	.word	index@(_Z12k_sharpen_n7PKhPhii)
        /*0080*/ 	.word	0x00000020


	//----- nvinfo : EIATTR_FRAME_SIZE
	.align		4
.L_21:
        /*0084*/ 	.byte	0x04, 0x11
        /*0086*/ 	.short	(.L_23 - .L_22)
	.align		4
.L_22:
        /*0088*/ 	.word	index@(_Z12k_sharpen_n7PKhPhii)
        /*008c*/ 	.word	0x00000000


	//----- nvinfo : EIATTR_REGCOUNT
	.align		4
.L_23:
        /*0090*/ 	.byte	0x04, 0x2f
        /*0092*/ 	.short	(.L_25 - .L_24)
	.align		4
.L_24:
        /*0094*/ 	.word	index@(_Z9k_blur_n3PKhPhii)
        /*0098*/ 	.word	0x00000017


	//----- nvinfo : EIATTR_FRAME_SIZE
	.align		4
.L_25:
        /*009c*/ 	.byte	0x04, 0x11
        /*009e*/ 	.short	(.L_27 - .L_26)
	.align		4
.L_26:
        /*00a0*/ 	.word	index@(_Z9k_blur_n3PKhPhii)
        /*00a4*/ 	.word	0x00000000


	//----- nvinfo : EIATTR_REGCOUNT
	.align		4
.L_27:
        /*00a8*/ 	.byte	0x04, 0x2f
        /*00aa*/ 	.short	(.L_29 - .L_28)
	.align		4
.L_28:
        /*00ac*/ 	.word	index@(_Z9k_blur_n5PKhPhii)
        /*00b0*/ 	.word	0x00000020


	//----- nvinfo : EIATTR_FRAME_SIZE
	.align		4
.L_29:
        /*00b4*/ 	.byte	0x04, 0x11
        /*00b6*/ 	.short	(.L_31 - .L_30)
	.align		4
.L_30:
        /*00b8*/ 	.word	index@(_Z9k_blur_n5PKhPhii)
        /*00bc*/ 	.word	0x00000000


	//----- nvinfo : EIATTR_REGCOUNT
	.align		4
.L_31:
        /*00c0*/ 	.byte	0x04, 0x2f
        /*00c2*/ 	.short	(.L_33 - .L_32)
	.align		4
.L_32:
        /*00c4*/ 	.word	index@(_Z9k_blur_n7PKhPhii)
        /*00c8*/ 	.word	0x00000020


	//----- nvinfo : EIATTR_FRAME_SIZE
	.align		4
.L_33:
        /*00cc*/ 	.byte	0x04, 0x11
        /*00ce*/ 	.short	(.L_35 - .L_34)
	.align		4
.L_34:
        /*00d0*/ 	.word	index@(_Z9k_blur_n7PKhPhii)
        /*00d4*/ 	.word	0x00000000


	//----- nvinfo : EIATTR_MIN_STACK_SIZE
	.align		4
.L_35:
        /*00d8*/ 	.byte	0x04, 0x12
        /*00da*/ 	.short	(.L_37 - .L_36)
	.align		4
.L_36:
        /*00dc*/ 	.word	index@(_Z9k_blur_n7PKhPhii)
        /*00e0*/ 	.word	0x00000000


	//----- nvinfo : EIATTR_MIN_STACK_SIZE
	.align		4
.L_37:
        /*00e4*/ 	.byte	0x04, 0x12
        /*00e6*/ 	.short	(.L_39 - .L_38)
	.align		4
.L_38:
        /*00e8*/ 	.word	index@(_Z9k_blur_n5PKhPhii)
        /*00ec*/ 	.word	0x00000000


	//----- nvinfo : EIATTR_MIN_STACK_SIZE
	.align		4
.L_39:
        /*00f0*/ 	.byte	0x04, 0x12
        /*00f2*/ 	.short	(.L_41 - .L_40)
	.align		4
.L_40:
        /*00f4*/ 	.word	index@(_Z9k_blur_n3PKhPhii)
        /*00f8*/ 	.word	0x00000000


	//----- nvinfo : EIATTR_MIN_STACK_SIZE
	.align		4
.L_41:
        /*00fc*/ 	.byte	0x04, 0x12
        /*00fe*/ 	.short	(.L_43 - .L_42)
	.align		4
.L_42:
        /*0100*/ 	.word	index@(_Z12k_sharpen_n7PKhPhii)
        /*0104*/ 	.word	0x00000000


	//----- nvinfo : EIATTR_MIN_STACK_SIZE
	.align		4
.L_43:
        /*0108*/ 	.byte	0x04, 0x12
        /*010a*/ 	.short	(.L_45 - .L_44)
	.align		4
.L_44:
        /*010c*/ 	.word	index@(_Z12k_sharpen_n5PKhPhii)
        /*0110*/ 	.word	0x00000000


	//----- nvinfo : EIATTR_MIN_STACK_SIZE
	.align		4
.L_45:
        /*0114*/ 	.byte	0x04, 0x12
        /*0116*/ 	.short	(.L_47 - .L_46)
	.align		4
.L_46:
        /*0118*/ 	.word	index@(_Z12k_sharpen_n3PKhPhii)
        /*011c*/ 	.word	0x00000000


	//----- nvinfo : EIATTR_MIN_STACK_SIZE
	.align		4
.L_47:
        /*0120*/ 	.byte	0x04, 0x12
        /*0122*/ 	.short	(.L_49 - .L_48)
	.align		4
.L_48:
        /*0124*/ 	.word	index@(_Z9k_edge_n7PKhPhii)
        /*0128*/ 	.word	0x00000000


	//----- nvinfo : EIATTR_MIN_STACK_SIZE
	.align		4
.L_49:
        /*012c*/ 	.byte	0x04, 0x12
        /*012e*/ 	.short	(.L_51 - .L_50)
	.align		4
.L_50:
        /*0130*/ 	.word	index@(_Z9k_edge_n5PKhPhii)
        /*0134*/ 	.word	0x00000000


	//----- nvinfo : EIATTR_MIN_STACK_SIZE
	.align		4
.L_51:
        /*0138*/ 	.byte	0x04, 0x12
        /*013a*/ 	.short	(.L_53 - .L_52)
	.align		4
.L_52:
        /*013c*/ 	.word	index@(_Z9k_edge_n3PKhPhii)
        /*0140*/ 	.word	0x00000000
.L_53:


//--------------------- .nv.compat                --------------------------
	.section	.nv.compat,"",@"SHT_CUDA_COMPAT_INFO"
	.align	4
        /*0000*/ 	.byte	0x02, 0x09, 0x00, 0x00, 0x02, 0x02, 0x01, 0x00, 0x02, 0x05, 0x05, 0x00, 0x03, 0x07, 0x01, 0x01
        /*0010*/ 	.byte	0x02, 0x03, 0x00, 0x00, 0x02, 0x06, 0x01, 0x00, 0x04, 0x0b, 0x08, 0x00, 0x09, 0x00, 0x00, 0x00
        /*0020*/ 	.byte	0x00, 0x00, 0x00, 0x00


//--------------------- .nv.info._Z9k_blur_n7PKhPhii --------------------------
	.section	.nv.info._Z9k_blur_n7PKhPhii,"",@"SHT_CUDA_INFO"
	.sectionflags	@""
	.align	4


	//----- nvinfo : EIATTR_CUDA_API_VERSION
	.align		4
        /*0000*/ 	.byte	0x04, 0x37
        /*0002*/ 	.short	(.L_55 - .L_54)
.L_54:
        /*0004*/ 	.word	0x00000082


	//----- nvinfo : EIATTR_KPARAM_INFO
	.align		4
.L_55:
        /*0008*/ 	.byte	0x04, 0x17
        /*000a*/ 	.short	(.L_57 - .L_56)
.L_56:
        /*000c*/ 	.word	0x00000000
        /*0010*/ 	.short	0x0003
        /*0012*/ 	.short	0x0014
        /*0014*/ 	.byte	0x00, 0xf0, 0x11, 0x00


	//----- nvinfo : EIATTR_KPARAM_INFO
	.align		4
.L_57:
        /*0018*/ 	.byte	0x04, 0x17
        /*001a*/ 	.short	(.L_59 - .L_58)
.L_58:
        /*001c*/ 	.word	0x00000000
        /*0020*/ 	.short	0x0002
        /*0022*/ 	.short	0x0010
        /*0024*/ 	.byte	0x00, 0xf0, 0x11, 0x00


	//----- nvinfo : EIATTR_KPARAM_INFO
	.align		4
.L_59:
        /*0028*/ 	.byte	0x04, 0x17
        /*002a*/ 	.short	(.L_61 - .L_60)
.L_60:
        /*002c*/ 	.word	0x00000000
        /*0030*/ 	.short	0x0001
        /*0032*/ 	.short	0x0008
        /*0034*/ 	.byte	0x00, 0xf5, 0x21, 0x00


	//----- nvinfo : EIATTR_KPARAM_INFO
	.align		4
.L_61:
        /*0038*/ 	.byte	0x04, 0x17
        /*003a*/ 	.short	(.L_63 - .L_62)
.L_62:
        /*003c*/ 	.word	0x00000000
        /*0040*/ 	.short	0x0000
        /*0042*/ 	.short	0x0000
        /*0044*/ 	.byte	0x00, 0xf5, 0x21, 0x00


	//----- nvinfo : EIATTR_SPARSE_MMA_MASK
	.align		4
.L_63:
        /*0048*/ 	.byte	0x03, 0x50
        /*004a*/ 	.short	0x0000


	//----- nvinfo : EIATTR_MAXREG_COUNT
	.align		4
        /*004c*/ 	.byte	0x03, 0x1b
        /*004e*/ 	.short	0x00ff


	//----- nvinfo : EIATTR_MERCURY_ISA_VERSION
	.align		4
        /*0050*/ 	.byte	0x03, 0x5f
        /*0052*/ 	.short	0x0101


	//----- nvinfo : EIATTR_VRC_CTA_INIT_COUNT
	.align		4
        /*0054*/ 	.byte	0x02, 0x4a
	.zero		1
	.zero		1


	//----- nvinfo : EIATTR_EXIT_INSTR_OFFSETS
	.align		4
        /*0058*/ 	.byte	0x04, 0x1c
        /*005a*/ 	.short	(.L_65 - .L_64)


	//   ....[0]....
.L_64:
        /*005c*/ 	.word	0x000000c0


	//   ....[1]....
        /*0060*/ 	.word	0x000011d0


	//----- nvinfo : EIATTR_CBANK_PARAM_SIZE
	.align		4
.L_65:
        /*0064*/ 	.byte	0x03, 0x19
        /*0066*/ 	.short	0x0018


	//----- nvinfo : EIATTR_PARAM_CBANK
	.align		4
        /*0068*/ 	.byte	0x04, 0x0a
        /*006a*/ 	.short	(.L_67 - .L_66)
	.align		4
.L_66:
        /*006c*/ 	.word	index@(.nv.constant0._Z9k_blur_n7PKhPhii)
        /*0070*/ 	.short	0x0380
        /*0072*/ 	.short	0x0018


	//----- nvinfo : EIATTR_SW_WAR
	.align		4
.L_67:
        /*0074*/ 	.byte	0x04, 0x36
        /*0076*/ 	.short	(.L_69 - .L_68)
.L_68:
        /*0078*/ 	.word	0x00000008
.L_69:


//--------------------- .nv.info._Z9k_blur_n5PKhPhii --------------------------
	.section	.nv.info._Z9k_blur_n5PKhPhii,"",@"SHT_CUDA_INFO"
	.sectionflags	@""
	.align	4


	//----- nvinfo : EIATTR_CUDA_API_VERSION
	.align		4
        /*0000*/ 	.byte	0x04, 0x37
        /*0002*/ 	.short	(.L_71 - .L_70)
.L_70:
        /*0004*/ 	.word	0x00000082


	//----- nvinfo : EIATTR_KPARAM_INFO
	.align		4
.L_71:
        /*0008*/ 	.byte	0x04, 0x17
        /*000a*/ 	.short	(.L_73 - .L_72)
.L_72:
        /*000c*/ 	.word	0x00000000
        /*0010*/ 	.short	0x0003
        /*0012*/ 	.short	0x0014
        /*0014*/ 	.byte	0x00, 0xf0, 0x11, 0x00


	//----- nvinfo : EIATTR_KPARAM_INFO
	.align		4
.L_73:
        /*0018*/ 	.byte	0x04, 0x17
        /*001a*/ 	.short	(.L_75 - .L_74)
.L_74:
        /*001c*/ 	.word	0x00000000
        /*0020*/ 	.short	0x0002
        /*0022*/ 	.short	0x0010
        /*0024*/ 	.byte	0x00, 0xf0, 0x11, 0x00


	//----- nvinfo : EIATTR_KPARAM_INFO
	.align		4
.L_75:
        /*0028*/ 	.byte	0x04, 0x17
        /*002a*/ 	.short	(.L_77 - .L_76)
.L_76:
        /*002c*/ 	.word	0x00000000
        /*0030*/ 	.short	0x0001
        /*0032*/ 	.short	0x0008
        /*0034*/ 	.byte	0x00, 0xf5, 0x21, 0x00


	//----- nvinfo : EIATTR_KPARAM_INFO
	.align		4
.L_77:
        /*0038*/ 	.byte	0x04, 0x17
        /*003a*/ 	.short	(.L_79 - .L_78)
.L_78:
        /*003c*/ 	.word	0x00000000
        /*0040*/ 	.short	0x0000
        /*0042*/ 	.short	0x0000
        /*0044*/ 	.byte	0x00, 0xf5, 0x21, 0x00


	//----- nvinfo : EIATTR_SPARSE_MMA_MASK
	.align		4
.L_79:
        /*0048*/ 	.byte	0x03, 0x50
        /*004a*/ 	.short	0x0000


	//----- nvinfo : EIATTR_MAXREG_COUNT
	.align		4
        /*004c*/ 	.byte	0x03, 0x1b
        /*004e*/ 	.short	0x00ff


	//----- nvinfo : EIATTR_MERCURY_ISA_VERSION
	.align		4
        /*0050*/ 	.byte	0x03, 0x5f
        /*0052*/ 	.short	0x0101


	//----- nvinfo : EIATTR_VRC_CTA_INIT_COUNT
	.align		4
        /*0054*/ 	.byte	0x02, 0x4a
	.zero		1
	.zero		1


	//----- nvinfo : EIATTR_EXIT_INSTR_OFFSETS
	.align		4
        /*0058*/ 	.byte	0x04, 0x1c
        /*005a*/ 	.short	(.L_81 - .L_80)


	//   ....[0]....
.L_80:
        /*005c*/ 	.word	0x000000c0


	//   ....[1]....
        /*0060*/ 	.word	0x00000a10


	//----- nvinfo : EIATTR_CBANK_PARAM_SIZE
	.align		4
.L_81:
        /*0064*/ 	.byte	0x03, 0x19
        /*0066*/ 	.short	0x0018


	//----- nvinfo : EIATTR_PARAM_CBANK
	.align		4
        /*0068*/ 	.byte	0x04, 0x0a
        /*006a*/ 	.short	(.L_83 - .L_82)
	.align		4
.L_82:
        /*006c*/ 	.word	index@(.nv.constant0._Z9k_blur_n5PKhPhii)
        /*0070*/ 	.short	0x0380
        /*0072*/ 	.short	0x0018


	//----- nvinfo : EIATTR_SW_WAR
	.align		4
.L_83:
        /*0074*/ 	.byte	0x04, 0x36
        /*0076*/ 	.short	(.L_85 - .L_84)
.L_84:
        /*0078*/ 	.word	0x00000008
.L_85:


//--------------------- .nv.info._Z9k_blur_n3PKhPhii --------------------------
	.section	.nv.info._Z9k_blur_n3PKhPhii,"",@"SHT_CUDA_INFO"
	.sectionflags	@""
	.align	4


	//----- nvinfo : EIATTR_CUDA_API_VERSION
	.align		4
        /*0000*/ 	.byte	0x04, 0x37
        /*0002*/ 	.short	(.L_87 - .L_86)
.L_86:
        /*0004*/ 	.word	0x00000082


	//----- nvinfo : EIATTR_KPARAM_INFO
	.align		4
.L_87:
        /*0008*/ 	.byte	0x04, 0x17
        /*000a*/ 	.short	(.L_89 - .L_88)
.L_88:
        /*000c*/ 	.word	0x00000000
        /*0010*/ 	.short	0x0003
        /*0012*/ 	.short	0x0014
        /*0014*/ 	.byte	0x00, 0xf0, 0x11, 0x00


	//----- nvinfo : EIATTR_KPARAM_INFO
	.align		4
.L_89:
        /*0018*/ 	.byte	0x04, 0x17
        /*001a*/ 	.short	(.L_91 - .L_90)
.L_90:
        /*001c*/ 	.word	0x00000000
        /*0020*/ 	.short	0x0002
        /*0022*/ 	.short	0x0010
        /*0024*/ 	.byte	0x00, 0xf0, 0x11, 0x00


	//----- nvinfo : EIATTR_KPARAM_INFO
	.align		4
.L_91:
        /*0028*/ 	.byte	0x04, 0x17
        /*002a*/ 	.short	(.L_93 - .L_92)
.L_92:
        /*002c*/ 	.word	0x00000000
        /*0030*/ 	.short	0x0001
        /*0032*/ 	.short	0x0008
        /*0034*/ 	.byte	0x00, 0xf5, 0x21, 0x00


	//----- nvinfo : EIATTR_KPARAM_INFO
	.align		4
.L_93:
        /*0038*/ 	.byte	0x04, 0x17
        /*003a*/ 	.short	(.L_95 - .L_94)
.L_94:
        /*003c*/ 	.word	0x00000000
        /*0040*/ 	.short	0x0000
        /*0042*/ 	.short	0x0000
        /*0044*/ 	.byte	0x00, 0xf5, 0x21, 0x00


	//----- nvinfo : EIATTR_SPARSE_MMA_MASK
	.align		4
.L_95:
        /*0048*/ 	.byte	0x03, 0x50
        /*004a*/ 	.short	0x0000


	//----- nvinfo : EIATTR_MAXREG_COUNT
	.align		4
        /*004c*/ 	.byte	0x03, 0x1b
        /*004e*/ 	.short	0x00ff


	//----- nvinfo : EIATTR_MERCURY_ISA_VERSION
	.align		4
        /*0050*/ 	.byte	0x03, 0x5f
        /*0052*/ 	.short	0x0101


	//----- nvinfo : EIATTR_VRC_CTA_INIT_COUNT
	.align		4
        /*0054*/ 	.byte	0x02, 0x4a
	.zero		1
	.zero		1


	//----- nvinfo : EIATTR_EXIT_INSTR_OFFSETS
	.align		4
        /*0058*/ 	.byte	0x04, 0x1c
        /*005a*/ 	.short	(.L_97 - .L_96)


	//   ....[0]....
.L_96:
        /*005c*/ 	.word	0x000000c0


	//   ....[1]....
        /*0060*/ 	.word	0x00000580


	//----- nvinfo : EIATTR_CBANK_PARAM_SIZE
	.align		4
.L_97:
        /*0064*/ 	.byte	0x03, 0x19
        /*0066*/ 	.short	0x0018


	//----- nvinfo : EIATTR_PARAM_CBANK
	.align		4
        /*0068*/ 	.byte	0x04, 0x0a
        /*006a*/ 	.short	(.L_99 - .L_98)
	.align		4
.L_98:
        /*006c*/ 	.word	index@(.nv.constant0._Z9k_blur_n3PKhPhii)
        /*0070*/ 	.short	0x0380
        /*0072*/ 	.short	0x0018


	//----- nvinfo : EIATTR_SW_WAR
	.align		4
.L_99:
        /*0074*/ 	.byte	0x04, 0x36
        /*0076*/ 	.short	(.L_101 - .L_100)
.L_100:
        /*0078*/ 	.word	0x00000008
.L_101:


//--------------------- .nv.info._Z12k_sharpen_n7PKhPhii --------------------------
	.section	.nv.info._Z12k_sharpen_n7PKhPhii,"",@"SHT_CUDA_INFO"
	.sectionflags	@""
	.align	4


	//----- nvinfo : EIATTR_CUDA_API_VERSION
	.align		4
        /*0000*/ 	.byte	0x04, 0x37
        /*0002*/ 	.short	(.L_103 - .L_102)
.L_102:
        /*0004*/ 	.word	0x00000082


	//----- nvinfo : EIATTR_KPARAM_INFO
	.align		4
.L_103:
        /*0008*/ 	.byte	0x04, 0x17
        /*000a*/ 	.short	(.L_105 - .L_104)
.L_104:
        /*000c*/ 	.word	0x00000000
        /*0010*/ 	.short	0x0003
        /*0012*/ 	.short	0x0014
        /*0014*/ 	.byte	0x00, 0xf0, 0x11, 0x00


	//----- nvinfo : EIATTR_KPARAM_INFO
	.align		4
.L_105:
        /*0018*/ 	.byte	0x04, 0x17
        /*001a*/ 	.short	(.L_107 - .L_106)
.L_106:
        /*001c*/ 	.word	0x00000000
        /*0020*/ 	.short	0x0002
        /*0022*/ 	.short	0x0010
        /*0024*/ 	.byte	0x00, 0xf0, 0x11, 0x00


	//----- nvinfo : EIATTR_KPARAM_INFO
	.align		4
.L_107:
        /*0028*/ 	.byte	0x04, 0x17
        /*002a*/ 	.short	(.L_109 - .L_108)
.L_108:
        /*002c*/ 	.word	0x00000000
        /*0030*/ 	.short	0x0001
        /*0032*/ 	.short	0x0008
        /*0034*/ 	.byte	0x00, 0xf5, 0x21, 0x00


	//----- nvinfo : EIATTR_KPARAM_INFO
	.align		4
.L_109:
        /*0038*/ 	.byte	0x04, 0x17
        /*003a*/ 	.short	(.L_111 - .L_110)
.L_110:
        /*003c*/ 	.word	0x00000000
        /*0040*/ 	.short	0x0000
        /*0042*/ 	.short	0x0000
        /*0044*/ 	.byte	0x00, 0xf5, 0x21, 0x00


	//----- nvinfo : EIATTR_SPARSE_MMA_MASK
	.align		4
.L_111:
        /*0048*/ 	.byte	0x03, 0x50
        /*004a*/ 	.short	0x0000


	//----- nvinfo : EIATTR_MAXREG_COUNT
	.align		4
        /*004c*/ 	.byte	0x03, 0x1b
        /*004e*/ 	.short	0x00ff


	//----- nvinfo : EIATTR_MERCURY_ISA_VERSION
	.align		4
        /*0050*/ 	.byte	0x03, 0x5f
        /*0052*/ 	.short	0x0101


	//----- nvinfo : EIATTR_VRC_CTA_INIT_COUNT
	.align		4
        /*0054*/ 	.byte	0x02, 0x4a
	.zero		1
	.zero		1


	//----- nvinfo : EIATTR_EXIT_INSTR_OFFSETS
	.align		4
        /*0058*/ 	.byte	0x04, 0x1c
        /*005a*/ 	.short	(.L_113 - .L_112)


	//   ....[0]....
.L_112:
        /*005c*/ 	.word	0x000000c0


	//   ....[1]....
        /*0060*/ 	.word	0x00000ec0


	//----- nvinfo : EIATTR_CBANK_PARAM_SIZE
	.align		4
.L_113:
        /*0064*/ 	.byte	0x03, 0x19
        /*0066*/ 	.short	0x0018


	//----- nvinfo : EIATTR_PARAM_CBANK
	.align		4
        /*0068*/ 	.byte	0x04, 0x0a
        /*006a*/ 	.short	(.L_115 - .L_114)
	.align		4
.L_114:
        /*006c*/ 	.word	index@(.nv.constant0._Z12k_sharpen_n7PKhPhii)
        /*0070*/ 	.short	0x0380
        /*0072*/ 	.short	0x0018


	//----- nvinfo : EIATTR_SW_WAR
	.align		4
.L_115:
        /*0074*/ 	.byte	0x04, 0x36
        /*0076*/ 	.short	(.L_117 - .L_116)
.L_116:
        /*0078*/ 	.word	0x00000008
.L_117:


//--------------------- .nv.info._Z12k_sharpen_n5PKhPhii --------------------------
	.section	.nv.info._Z12k_sharpen_n5PKhPhii,"",@"SHT_CUDA_INFO"
	.sectionflags	@""
	.align	4


	//----- nvinfo : EIATTR_CUDA_API_VERSION
	.align		4
        /*0000*/ 	.byte	0x04, 0x37
        /*0002*/ 	.short	(.L_119 - .L_118)
.L_118:
        /*0004*/ 	.word	0x00000082


	//----- nvinfo : EIATTR_KPARAM_INFO
	.align		4
.L_119:
        /*0008*/ 	.byte	0x04, 0x17
        /*000a*/ 	.short	(.L_121 - .L_120)
.L_120:
        /*000c*/ 	.word	0x00000000
        /*0010*/ 	.short	0x0003
        /*0012*/ 	.short	0x0014
        /*0014*/ 	.byte	0x00, 0xf0, 0x11, 0x00


	//----- nvinfo : EIATTR_KPARAM_INFO
	.align		4
.L_121:
        /*0018*/ 	.byte	0x04, 0x17
        /*001a*/ 	.short	(.L_123 - .L_122)
.L_122:
        /*001c*/ 	.word	0x00000000
        /*0020*/ 	.short	0x0002
        /*0022*/ 	.short	0x0010
        /*0024*/ 	.byte	0x00, 0xf0, 0x11, 0x00


	//----- nvinfo : EIATTR_KPARAM_INFO
	.align		4
.L_123:
        /*0028*/ 	.byte	0x04, 0x17
        /*002a*/ 	.short	(.L_125 - .L_124)
.L_124:
        /*002c*/ 	.word	0x00000000
        /*0030*/ 	.short	0x0001
        /*0032*/ 	.short	0x0008
        /*0034*/ 	.byte	0x00, 0xf5, 0x21, 0x00


	//----- nvinfo : EIATTR_KPARAM_INFO
	.align		4
.L_125:
        /*0038*/ 	.byte	0x04, 0x17
        /*003a*/ 	.short	(.L_127 - .L_126)
.L_126:
        /*003c*/ 	.word	0x00000000
        /*0040*/ 	.short	0x0000
        /*0042*/ 	.short	0x0000
        /*0044*/ 	.byte	0x00, 0xf5, 0x21, 0x00


	//----- nvinfo : EIATTR_SPARSE_MMA_MASK
	.align		4
.L_127:
        /*0048*/ 	.byte	0x03, 0x50
        /*004a*/ 	.short	0x0000


	//----- nvinfo : EIATTR_MAXREG_COUNT
	.align		4
        /*004c*/ 	.byte	0x03, 0x1b
        /*004e*/ 	.short	0x00ff


	//----- nvinfo : EIATTR_MERCURY_ISA_VERSION
	.align		4
        /*0050*/ 	.byte	0x03, 0x5f
        /*0052*/ 	.short	0x0101


	//----- nvinfo : EIATTR_VRC_CTA_INIT_COUNT
	.align		4
        /*0054*/ 	.byte	0x02, 0x4a
	.zero		1
	.zero		1


	//----- nvinfo : EIATTR_EXIT_INSTR_OFFSETS
	.align		4
        /*0058*/ 	.byte	0x04, 0x1c
        /*005a*/ 	.short	(.L_129 - .L_128)


	//   ....[0]....
.L_128:
        /*005c*/ 	.word	0x000000c0


	//   ....[1]....
        /*0060*/ 	.word	0x00000870


	//----- nvinfo : EIATTR_CBANK_PARAM_SIZE
	.align		4
.L_129:
        /*0064*/ 	.byte	0x03, 0x19
        /*0066*/ 	.short	0x0018


	//----- nvinfo : EIATTR_PARAM_CBANK
	.align		4
        /*0068*/ 	.byte	0x04, 0x0a
        /*006a*/ 	.short	(.L_131 - .L_130)
	.align		4
.L_130:
        /*006c*/ 	.word	index@(.nv.constant0._Z12k_sharpen_n5PKhPhii)
        /*0070*/ 	.short	0x0380
        /*0072*/ 	.short	0x0018


	//----- nvinfo : EIATTR_SW_WAR
	.align		4
.L_131:
        /*0074*/ 	.byte	0x04, 0x36
        /*0076*/ 	.short	(.L_133 - .L_132)
.L_132:
        /*0078*/ 	.word	0x00000008
.L_133:


//--------------------- .nv.info._Z12k_sharpen_n3PKhPhii --------------------------
	.section	.nv.info._Z12k_sharpen_n3PKhPhii,"",@"SHT_CUDA_INFO"
	.sectionflags	@""
	.align	4


	//----- nvinfo : EIATTR_CUDA_API_VERSION
	.align		4
        /*0000*/ 	.byte	0x04, 0x37
        /*0002*/ 	.short	(.L_135 - .L_134)
.L_134:
        /*0004*/ 	.word	0x00000082


	//----- nvinfo : EIATTR_KPARAM_INFO
	.align		4
.L_135:
        /*0008*/ 	.byte	0x04, 0x17
        /*000a*/ 	.short	(.L_137 - .L_136)
.L_136:
        /*000c*/ 	.word	0x00000000
        /*0010*/ 	.short	0x0003
        /*0012*/ 	.short	0x0014
        /*0014*/ 	.byte	0x00, 0xf0, 0x11, 0x00


	//----- nvinfo : EIATTR_KPARAM_INFO
	.align		4
.L_137:
        /*0018*/ 	.byte	0x04, 0x17
        /*001a*/ 	.short	(.L_139 - .L_138)
.L_138:
        /*001c*/ 	.word	0x00000000
        /*0020*/ 	.short	0x0002
        /*0022*/ 	.short	0x0010
        /*0024*/ 	.byte	0x00, 0xf0, 0x11, 0x00


	//----- nvinfo : EIATTR_KPARAM_INFO
	.align		4
.L_139:
        /*0028*/ 	.byte	0x04, 0x17
        /*002a*/ 	.short	(.L_141 - .L_140)
.L_140:
        /*002c*/ 	.word	0x00000000
        /*0030*/ 	.short	0x0001
        /*0032*/ 	.short	0x0008
        /*0034*/ 	.byte	0x00, 0xf5, 0x21, 0x00


	//----- nvinfo : EIATTR_KPARAM_INFO
	.align		4
.L_141:
        /*0038*/ 	.byte	0x04, 0x17
        /*003a*/ 	.short	(.L_143 - .L_142)
.L_142:
        /*003c*/ 	.word	0x00000000
        /*0040*/ 	.short	0x0000
        /*0042*/ 	.short	0x0000
        /*0044*/ 	.byte	0x00, 0xf5, 0x21, 0x00


	//----- nvinfo : EIATTR_SPARSE_MMA_MASK
	.align		4
.L_143:
        /*0048*/ 	.byte	0x03, 0x50
        /*004a*/ 	.short	0x0000


	//----- nvinfo : EIATTR_MAXREG_COUNT
	.align		4
        /*004c*/ 	.byte	0x03, 0x1b
        /*004e*/ 	.short	0x00ff


	//----- nvinfo : EIATTR_MERCURY_ISA_VERSION
	.align		4
        /*0050*/ 	.byte	0x03, 0x5f
        /*0052*/ 	.short	0x0101


	//----- nvinfo : EIATTR_VRC_CTA_INIT_COUNT
	.align		4
        /*0054*/ 	.byte	0x02, 0x4a
	.zero		1
	.zero		1


	//----- nvinfo : EIATTR_EXIT_INSTR_OFFSETS
	.align		4
        /*0058*/ 	.byte	0x04, 0x1c
        /*005a*/ 	.short	(.L_145 - .L_144)


	//   ....[0]....
.L_144:
        /*005c*/ 	.word	0x000000c0


	//   ....[1]....
        /*0060*/ 	.word	0x00000530


	//----- nvinfo : EIATTR_CBANK_PARAM_SIZE
	.align		4
.L_145:
        /*0064*/ 	.byte	0x03, 0x19
        /*0066*/ 	.short	0x0018


	//----- nvinfo : EIATTR_PARAM_CBANK
	.align		4
        /*0068*/ 	.byte	0x04, 0x0a
        /*006a*/ 	.short	(.L_147 - .L_146)
	.align		4
.L_146:
        /*006c*/ 	.word	index@(.nv.constant0._Z12k_sharpen_n3PKhPhii)
        /*0070*/ 	.short	0x0380
        /*0072*/ 	.short	0x0018


	//----- nvinfo : EIATTR_SW_WAR
	.align		4
.L_147:
        /*0074*/ 	.byte	0x04, 0x36
        /*0076*/ 	.short	(.L_149 - .L_148)
.L_148:
        /*0078*/ 	.word	0x00000008
.L_149:


//--------------------- .nv.info._Z9k_edge_n7PKhPhii --------------------------
	.section	.nv.info._Z9k_edge_n7PKhPhii,"",@"SHT_CUDA_INFO"
	.sectionflags	@""
	.align	4


	//----- nvinfo : EIATTR_CUDA_API_VERSION
	.align		4
        /*0000*/ 	.byte	0x04, 0x37
        /*0002*/ 	.short	(.L_151 - .L_150)
.L_150:
        /*0004*/ 	.word	0x00000082


	//----- nvinfo : EIATTR_KPARAM_INFO
	.align		4
.L_151:
        /*0008*/ 	.byte	0x04, 0x17
        /*000a*/ 	.short	(.L_153 - .L_152)
.L_152:
        /*000c*/ 	.word	0x00000000
        /*0010*/ 	.short	0x0003
        /*0012*/ 	.short	0x0014
        /*0014*/ 	.byte	0x00, 0xf0, 0x11, 0x00


	//----- nvinfo : EIATTR_KPARAM_INFO
	.align		4
.L_153:
        /*0018*/ 	.byte	0x04, 0x17
        /*001a*/ 	.short	(.L_155 - .L_154)
.L_154:
        /*001c*/ 	.word	0x00000000
        /*0020*/ 	.short	0x0002
        /*0022*/ 	.short	0x0010
        /*0024*/ 	.byte	0x00, 0xf0, 0x11, 0x00


	//----- nvinfo : EIATTR_KPARAM_INFO
	.align		4
.L_155:
        /*0028*/ 	.byte	0x04, 0x17
        /*002a*/ 	.short	(.L_157 - .L_156)
.L_156:
        /*002c*/ 	.word	0x00000000
        /*0030*/ 	.short	0x0001
        /*0032*/ 	.short	0x0008
        /*0034*/ 	.byte	0x00, 0xf5, 0x21, 0x00


	//----- nvinfo : EIATTR_KPARAM_INFO
	.align		4
.L_157:
        /*0038*/ 	.byte	0x04, 0x17
        /*003a*/ 	.short	(.L_159 - .L_158)
.L_158:
        /*003c*/ 	.word	0x00000000
        /*0040*/ 	.short	0x0000
        /*0042*/ 	.short	0x0000
        /*0044*/ 	.byte	0x00, 0xf5, 0x21, 0x00


	//----- nvinfo : EIATTR_SPARSE_MMA_MASK
	.align		4
.L_159:
        /*0048*/ 	.byte	0x03, 0x50
        /*004a*/ 	.short	0x0000


	//----- nvinfo : EIATTR_MAXREG_COUNT
	.align		4
        /*004c*/ 	.byte	0x03, 0x1b
        /*004e*/ 	.short	0x00ff


	//----- nvinfo : EIATTR_MERCURY_ISA_VERSION
	.align		4
        /*0050*/ 	.byte	0x03, 0x5f
        /*0052*/ 	.short	0x0101


	//----- nvinfo : EIATTR_VRC_CTA_INIT_COUNT
	.align		4
        /*0054*/ 	.byte	0x02, 0x4a
	.zero		1
	.zero		1


	//----- nvinfo : EIATTR_EXIT_INSTR_OFFSETS
	.align		4
        /*0058*/ 	.byte	0x04, 0x1c
        /*005a*/ 	.short	(.L_161 - .L_160)


	//   ....[0]....
.L_160:
        /*005c*/ 	.word	0x000000c0


	//   ....[1]....
        /*0060*/ 	.word	0x00000ec0


	//----- nvinfo : EIATTR_CBANK_PARAM_SIZE
	.align		4
.L_161:
        /*0064*/ 	.byte	0x03, 0x19
        /*0066*/ 	.short	0x0018


	//----- nvinfo : EIATTR_PARAM_CBANK
	.align		4
        /*0068*/ 	.byte	0x04, 0x0a
        /*006a*/ 	.short	(.L_163 - .L_162)
	.align		4
.L_162:
        /*006c*/ 	.word	index@(.nv.constant0._Z9k_edge_n7PKhPhii)
        /*0070*/ 	.short	0x0380
        /*0072*/ 	.short	0x0018


	//----- nvinfo : EIATTR_SW_WAR
	.align		4
.L_163:
        /*0074*/ 	.byte	0x04, 0x36
        /*0076*/ 	.short	(.L_165 - .L_164)
.L_164:
        /*0078*/ 	.word	0x00000008
.L_165:


//--------------------- .nv.info._Z9k_edge_n5PKhPhii --------------------------
	.section	.nv.info._Z9k_edge_n5PKhPhii,"",@"SHT_CUDA_INFO"
	.sectionflags	@""
	.align	4


	//----- nvinfo : EIATTR_CUDA_API_VERSION
	.align		4
        /*0000*/ 	.byte	0x04, 0x37
        /*0002*/ 	.short	(.L_167 - .L_166)
.L_166:
        /*0004*/ 	.word	0x00000082


	//----- nvinfo : EIATTR_KPARAM_INFO
	.align		4
.L_167:
        /*0008*/ 	.byte	0x04, 0x17
        /*000a*/ 	.short	(.L_169 - .L_168)
.L_168:
        /*000c*/ 	.word	0x00000000
        /*0010*/ 	.short	0x0003
        /*0012*/ 	.short	0x0014
        /*0014*/ 	.byte	0x00, 0xf0, 0x11, 0x00


	//----- nvinfo : EIATTR_KPARAM_INFO
	.align		4
.L_169:
        /*0018*/ 	.byte	0x04, 0x17
        /*001a*/ 	.short	(.L_171 - .L_170)
.L_170:
        /*001c*/ 	.word	0x00000000
        /*0020*/ 	.short	0x0002
        /*0022*/ 	.short	0x0010
        /*0024*/ 	.byte	0x00, 0xf0, 0x11, 0x00


	//----- nvinfo : EIATTR_KPARAM_INFO
	.align		4
.L_171:
        /*0028*/ 	.byte	0x04, 0x17
        /*002a*/ 	.short	(.L_173 - .L_172)
.L_172:
        /*002c*/ 	.word	0x00000000
        /*0030*/ 	.short	0x0001
        /*0032*/ 	.short	0x0008
        /*0034*/ 	.byte	0x00, 0xf5, 0x21, 0x00


	//----- nvinfo : EIATTR_KPARAM_INFO
	.align		4
.L_173:
        /*0038*/ 	.byte	0x04, 0x17
        /*003a*/ 	.short	(.L_175 - .L_174)
.L_174:
        /*003c*/ 	.word	0x00000000
        /*0040*/ 	.short	0x0000
        /*0042*/ 	.short	0x0000
        /*0044*/ 	.byte	0x00, 0xf5, 0x21, 0x00


	//----- nvinfo : EIATTR_SPARSE_MMA_MASK
	.align		4
.L_175:
        /*0048*/ 	.byte	0x03, 0x50
        /*004a*/ 	.short	0x0000


	//----- nvinfo : EIATTR_MAXREG_COUNT
	.align		4
        /*004c*/ 	.byte	0x03, 0x1b
        /*004e*/ 	.short	0x00ff


	//----- nvinfo : EIATTR_MERCURY_ISA_VERSION
	.align		4
        /*0050*/ 	.byte	0x03, 0x5f
        /*0052*/ 	.short	0x0101


	//----- nvinfo : EIATTR_VRC_CTA_INIT_COUNT
	.align		4
        /*0054*/ 	.byte	0x02, 0x4a
	.zero		1
	.zero		1


	//----- nvinfo : EIATTR_EXIT_INSTR_OFFSETS
	.align		4
        /*0058*/ 	.byte	0x04, 0x1c
        /*005a*/ 	.short	(.L_177 - .L_176)


	//   ....[0]....
.L_176:
        /*005c*/ 	.word	0x000000c0


	//   ....[1]....
        /*0060*/ 	.word	0x00000870


	//----- nvinfo : EIATTR_CBANK_PARAM_SIZE
	.align		4
.L_177:
        /*0064*/ 	.byte	0x03, 0x19
        /*0066*/ 	.short	0x0018


	//----- nvinfo : EIATTR_PARAM_CBANK
	.align		4
        /*0068*/ 	.byte	0x04, 0x0a
        /*006a*/ 	.short	(.L_179 - .L_178)
	.align		4
.L_178:
        /*006c*/ 	.word	index@(.nv.constant0._Z9k_edge_n5PKhPhii)
        /*0070*/ 	.short	0x0380
        /*0072*/ 	.short	0x0018


	//----- nvinfo : EIATTR_SW_WAR
	.align		4
.L_179:
        /*0074*/ 	.byte	0x04, 0x36
        /*0076*/ 	.short	(.L_181 - .L_180)
.L_180:
        /*0078*/ 	.word	0x00000008
.L_181:


//--------------------- .nv.info._Z9k_edge_n3PKhPhii --------------------------
	.section	.nv.info._Z9k_edge_n3PKhPhii,"",@"SHT_CUDA_INFO"
	.sectionflags	@""
	.align	4


	//----- nvinfo : EIATTR_CUDA_API_VERSION
	.align		4
        /*0000*/ 	.byte	0x04, 0x37
        /*0002*/ 	.short	(.L_183 - .L_182)
.L_182:
        /*0004*/ 	.word	0x00000082


	//----- nvinfo : EIATTR_KPARAM_INFO
	.align		4
.L_183:
        /*0008*/ 	.byte	0x04, 0x17
        /*000a*/ 	.short	(.L_185 - .L_184)
.L_184:
        /*000c*/ 	.word	0x00000000
        /*0010*/ 	.short	0x0003
        /*0012*/ 	.short	0x0014
        /*0014*/ 	.byte	0x00, 0xf0, 0x11, 0x00


	//----- nvinfo : EIATTR_KPARAM_INFO
	.align		4
.L_185:
        /*0018*/ 	.byte	0x04, 0x17
        /*001a*/ 	.short	(.L_187 - .L_186)
.L_186:
        /*001c*/ 	.word	0x00000000
        /*0020*/ 	.short	0x0002
        /*0022*/ 	.short	0x0010
        /*0024*/ 	.byte	0x00, 0xf0, 0x11, 0x00


	//----- nvinfo : EIATTR_KPARAM_INFO
	.align		4
.L_187:
        /*0028*/ 	.byte	0x04, 0x17
        /*002a*/ 	.short	(.L_189 - .L_188)
.L_188:
        /*002c*/ 	.word	0x00000000
        /*0030*/ 	.short	0x0001
        /*0032*/ 	.short	0x0008
        /*0034*/ 	.byte	0x00, 0xf5, 0x21, 0x00


	//----- nvinfo : EIATTR_KPARAM_INFO
	.align		4
.L_189:
        /*0038*/ 	.byte	0x04, 0x17
        /*003a*/ 	.short	(.L_191 - .L_190)
.L_190:
        /*003c*/ 	.word	0x00000000
        /*0040*/ 	.short	0x0000
        /*0042*/ 	.short	0x0000
        /*0044*/ 	.byte	0x00, 0xf5, 0x21, 0x00


	//----- nvinfo : EIATTR_SPARSE_MMA_MASK
	.align		4
.L_191:
        /*0048*/ 	.byte	0x03, 0x50
        /*004a*/ 	.short	0x0000


	//----- nvinfo : EIATTR_MAXREG_COUNT
	.align		4
        /*004c*/ 	.byte	0x03, 0x1b
        /*004e*/ 	.short	0x00ff


	//----- nvinfo : EIATTR_MERCURY_ISA_VERSION
	.align		4
        /*0050*/ 	.byte	0x03, 0x5f
        /*0052*/ 	.short	0x0101


	//----- nvinfo : EIATTR_VRC_CTA_INIT_COUNT
	.align		4
        /*0054*/ 	.byte	0x02, 0x4a
	.zero		1
	.zero		1


	//----- nvinfo : EIATTR_EXIT_INSTR_OFFSETS
	.align		4
        /*0058*/ 	.byte	0x04, 0x1c
        /*005a*/ 	.short	(.L_193 - .L_192)


	//   ....[0]....
.L_192:
        /*005c*/ 	.word	0x000000c0


	//   ....[1]....
        /*0060*/ 	.word	0x000003d0


	//----- nvinfo : EIATTR_CBANK_PARAM_SIZE
	.align		4
.L_193:
        /*0064*/ 	.byte	0x03, 0x19
        /*0066*/ 	.short	0x0018


	//----- nvinfo : EIATTR_PARAM_CBANK
	.align		4
        /*0068*/ 	.byte	0x04, 0x0a
        /*006a*/ 	.short	(.L_195 - .L_194)
	.align		4
.L_194:
        /*006c*/ 	.word	index@(.nv.constant0._Z9k_edge_n3PKhPhii)
        /*0070*/ 	.short	0x0380
        /*0072*/ 	.short	0x0018


	//----- nvinfo : EIATTR_SW_WAR
	.align		4
.L_195:
        /*0074*/ 	.byte	0x04, 0x36
        /*0076*/ 	.short	(.L_197 - .L_196)
.L_196:
        /*0078*/ 	.word	0x00000008
.L_197:


//--------------------- .nv.callgraph             --------------------------
	.section	.nv.callgraph,"",@"SHT_CUDA_CALLGRAPH"
	.align	4
	.sectionentsize	8
	.align		4
        /*0000*/ 	.word	0x00000000
	.align		4
        /*0004*/ 	.word	0xffffffff
	.align		4
        /*0008*/ 	.word	0x00000000
	.align		4
        /*000c*/ 	.word	0xfffffffe
	.align		4
        /*0010*/ 	.word	0x00000000
	.align		4
        /*0014*/ 	.word	0xfffffffd
	.align		4
        /*0018*/ 	.word	0x00000000
	.align		4
        /*001c*/ 	.word	0xfffffffc


//--------------------- .text._Z9k_blur_n7PKhPhii --------------------------
	.section	.text._Z9k_blur_n7PKhPhii,"ax",@progbits
	.align	128
        .global         _Z9k_blur_n7PKhPhii
        .type           _Z9k_blur_n7PKhPhii,@function
        .size           _Z9k_blur_n7PKhPhii,(.L_x_9 - _Z9k_blur_n7PKhPhii)
        .other          _Z9k_blur_n7PKhPhii,@"STO_CUDA_ENTRY STV_DEFAULT"
_Z9k_blur_n7PKhPhii:
.text._Z9k_blur_n7PKhPhii:
[----:B------:R-:W-:Y:S01]  /*0000*/  LDC R1, c[0x0][0x37c] ;  /* 0x0000df00ff017b82 */ /* 0x000fe20000000800 */
[----:B------:R-:W0:Y:S07]  /*0010*/  S2R R3, SR_TID.Y ;  /* 0x0000000000037919 */ /* 0x000e2e0000002200 */
[----:B------:R-:W1:Y:S01]  /*0020*/  LDC R11, c[0x0][0x360] ;  /* 0x0000d800ff0b7b82 */ /* 0x000e620000000800 */
[----:B------:R-:W1:Y:S07]  /*0030*/  S2R R2, SR_TID.X ;  /* 0x0000000000027919 */ /* 0x000e6e0000002100 */
[----:B------:R-:W0:Y:S08]  /*0040*/  S2UR UR5, SR_CTAID.Y ;  /* 0x00000000000579c3 */ /* 0x000e300000002600 */
[----:B------:R-:W0:Y:S08]  /*0050*/  LDC R0, c[0x0][0x364] ;  /* 0x0000d900ff007b82 */ /* 0x000e300000000800 */
[----:B------:R-:W1:Y:S08]  /*0060*/  S2UR UR4, SR_CTAID.X ;  /* 0x00000000000479c3 */ /* 0x000e700000002500 */
[----:B------:R-:W2:Y:S01]  /*0070*/  LDC.64 R4, c[0x0][0x390] ;  /* 0x0000e400ff047b82 */ /* 0x000ea20000000a00 */
[----:B0-----:R-:W-:-:S02]  /*0080*/  IMAD R0, R0, UR5, R3 ;  /* 0x0000000500007c24 */ /* 0x001fc4000f8e0203 */
[----:B-1----:R-:W-:-:S03]  /*0090*/  IMAD R11, R11, UR4, R2 ;  /* 0x000000040b0b7c24 */ /* 0x002fc6000f8e0202 */
[----:B--2---:R-:W-:-:S04]  /*00a0*/  ISETP.GE.AND P0, PT, R0, R5, PT ;  /* 0x000000050000720c */ /* 0x004fc80003f06270 */
[----:B------:R-:W-:-:S13]  /*00b0*/  ISETP.GE.OR P0, PT, R11, R4, P0 ;  /* 0x000000040b00720c */ /* 0x000fda0000706670 */
[----:B------:R-:W-:Y:S05]  /*00c0*/  @P0 EXIT ;  /* 0x000000000000094d */ /* 0x000fea0003800000 */
[----:B------:R-:W0:Y:S01]  /*00d0*/  LDCU.64 UR6, c[0x0][0x380] ;  /* 0x00007000ff0677ac */ /* 0x000e220008000a00 */
[C---:B------:R-:W-:Y:S02]  /*00e0*/  VIADD R3, R11.reuse, 0xffffffff ;  /* 0xffffffff0b037836 */ /* 0x040fe40000000000 */
[----:B------:R-:W-:Y:S01]  /*00f0*/  VIADD R16, R0, 0xfffffffd ;  /* 0xfffffffd00107836 */ /* 0x000fe20000000000 */
[----:B------:R-:W1:Y:S01]  /*0100*/  LDCU.64 UR4, c[0x0][0x358] ;  /* 0x00006b00ff0477ac */ /* 0x000e620008000a00 */
[----:B------:R-:W-:Y:S01]  /*0110*/  VIADD R27, R11, 0xfffffffd ;  /* 0xfffffffd0b1b7836 */ /* 0x000fe20000000000 */
[-C--:B------:R-:W-:Y:S01]  /*0120*/  ISETP.GE.AND P4, PT, R3, R4.reuse, PT ;  /* 0x000000040300720c */ /* 0x080fe20003f86270 */
[----:B------:R-:W-:Y:S01]  /*0130*/  VIADD R9, R11, 0xfffffffe ;  /* 0xfffffffe0b097836 */ /* 0x000fe20000000000 */
[C---:B------:R-:W-:Y:S01]  /*0140*/  ISETP.GE.AND P3, PT, R16.reuse, R5, PT ;  /* 0x000000051000720c */ /* 0x040fe20003f66270 */
[----:B------:R-:W-:Y:S01]  /*0150*/  IMAD R2, R16, R4, R27 ;  /* 0x0000000410027224 */ /* 0x000fe200078e021b */
[----:B------:R-:W-:-:S02]  /*0160*/  ISETP.GT.AND P4, PT, R3, -0x1, !P4 ;  /* 0xffffffff0300780c */ /* 0x000fc40006784270 */
[----:B------:R-:W-:Y:S02]  /*0170*/  ISETP.GT.U32.AND P3, PT, R0, 0x2, !P3 ;  /* 0x000000020000780c */ /* 0x000fe40005f64070 */
[C---:B------:R-:W-:Y:S02]  /*0180*/  ISETP.GE.AND P5, PT, R9.reuse, R4, PT ;  /* 0x000000040900720c */ /* 0x040fe40003fa6270 */
[----:B------:R-:W-:Y:S02]  /*0190*/  PLOP3.LUT P2, PT, P4, P3, PT, 0x80, 0x8 ;  /* 0x000000000008781c */ /* 0x000fe40002747070 */
[C---:B0-----:R-:W-:Y:S02]  /*01a0*/  IADD3 R6, P0, PT, R2.reuse, UR6, RZ ;  /* 0x0000000602067c10 */ /* 0x041fe4000ff1e0ff */
[----:B------:R-:W-:Y:S02]  /*01b0*/  ISETP.GT.AND P5, PT, R9, -0x1, !P5 ;  /* 0xffffffff0900780c */ /* 0x000fe40006fa4270 */
[----:B------:R-:W-:-:S02]  /*01c0*/  LEA.HI.X.SX32 R7, R2, UR7, 0x1, P0 ;  /* 0x0000000702077c11 */ /* 0x000fc400080f0eff */
[----:B------:R-:W-:-:S05]  /*01d0*/  PLOP3.LUT P0, PT, P5, P3, PT, 0x80, 0x8 ;  /* 0x000000000008781c */ /* 0x000fca0002f07070 */
[----:B-1----:R-:W2:Y:S08]  /*01e0*/  @P2 LDG.E.U8 R8, desc[UR4][R6.64+0x2] ;  /* 0x0000020406082981 */ /* 0x002eb0000c1e1100 */
[----:B------:R-:W3:Y:S01]  /*01f0*/  @P0 LDG.E.U8 R2, desc[UR4][R6.64+0x1] ;  /* 0x0000010406020981 */ /* 0x000ee2000c1e1100 */
[----:B------:R-:W-:Y:S02]  /*0200*/  ISETP.GE.AND P6, PT, R27, R4, PT ;  /* 0x000000041b00720c */ /* 0x000fe40003fc6270 */
[----:B------:R-:W-:Y:S01]  /*0210*/  CS2R R14, SRZ ;  /* 0x00000000000e7805 */ /* 0x000fe2000001ff00 */
[----:B------:R-:W-:Y:S01]  /*0220*/  VIADD R3, R11, 0x1 ;  /* 0x000000010b037836 */ /* 0x000fe20000000000 */
[----:B------:R-:W-:Y:S01]  /*0230*/  ISETP.GT.AND P6, PT, R27, -0x1, !P6 ;  /* 0xffffffff1b00780c */ /* 0x000fe200077c4270 */
[----:B------:R-:W-:-:S03]  /*0240*/  IMAD.MOV.U32 R10, RZ, RZ, RZ ;  /* 0x000000ffff0a7224 */ /* 0x000fc600078e00ff */
[----:B------:R-:W-:-:S13]  /*0250*/  PLOP3.LUT P1, PT, P6, P3, PT, 0x80, 0x8 ;  /* 0x000000000008781c */ /* 0x000fda0003727070 */
[----:B------:R-:W4:Y:S01]  /*0260*/  @P1 LDG.E.U8 R15, desc[UR4][R6.64] ;  /* 0x00000004060f1981 */ /* 0x000f22000c1e1100 */
[----:B------:R-:W-:Y:S01]  /*0270*/  ISETP.LT.OR P1, PT, R11, RZ, !P3 ;  /* 0x000000ff0b00720c */ /* 0x000fe20005f21670 */
[----:B--2---:R-:W-:Y:S01]  /*0280*/  @P2 IMAD R10, R8, 0xf, RZ ;  /* 0x0000000f080a2824 */ /* 0x004fe200078e02ff */
[----:B------:R-:W-:-:S04]  /*0290*/  ISETP.GE.AND P2, PT, R3, R4, PT ;  /* 0x000000040300720c */ /* 0x000fc80003f46270 */
[----:B------:R-:W-:Y:S01]  /*02a0*/  ISETP.GT.AND P2, PT, R3, -0x1, !P2 ;  /* 0xffffffff0300780c */ /* 0x000fe20005744270 */
[----:B---3--:R-:W-:-:S03]  /*02b0*/  @P0 IMAD R14, R2, 0x6, RZ ;  /* 0x00000006020e0824 */ /* 0x008fc600078e02ff */
[----:B------:R-:W-:-:S03]  /*02c0*/  PLOP3.LUT P0, PT, P2, P3, PT, 0x80, 0x8 ;  /* 0x000000000008781c */ /* 0x000fc60001707070 */
[----:B------:R-:W2:Y:S10]  /*02d0*/  @!P1 LDG.E.U8 R2, desc[UR4][R6.64+0x3] ;  /* 0x0000030406029981 */ /* 0x000eb4000c1e1100 */
[----:B------:R-:W3:Y:S01]  /*02e0*/  @P0 LDG.E.U8 R3, desc[UR4][R6.64+0x4] ;  /* 0x0000040406030981 */ /* 0x000ee2000c1e1100 */
[----:B------:R-:W-:-:S02]  /*02f0*/  VIADD R13, R11, 0x2 ;  /* 0x000000020b0d7836 */ /* 0x000fc40000000000 */
[----:B------:R-:W-:Y:S02]  /*0300*/  IMAD.MOV.U32 R12, RZ, RZ, RZ ;  /* 0x000000ffff0c7224 */ /* 0x000fe400078e00ff */
[----:B------:R-:W-:Y:S02]  /*0310*/  IMAD.MOV.U32 R17, RZ, RZ, RZ ;  /* 0x000000ffff117224 */ /* 0x000fe400078e00ff */
[----:B--2---:R-:W-:Y:S01]  /*0320*/  @!P1 IMAD R12, R2, 0x14, RZ ;  /* 0x00000014020c9824 */ /* 0x004fe200078e02ff */
[----:B------:R-:W-:-:S04]  /*0330*/  ISETP.GE.AND P1, PT, R13, R4, PT ;  /* 0x000000040d00720c */ /* 0x000fc80003f26270 */
[----:B------:R-:W-:Y:S01]  /*0340*/  ISETP.GT.AND P1, PT, R13, -0x1, !P1 ;  /* 0xffffffff0d00780c */ /* 0x000fe20004f24270 */
[----:B---3--:R-:W-:-:S03]  /*0350*/  @P0 IMAD R17, R3, 0xf, RZ ;  /* 0x0000000f03110824 */ /* 0x008fc600078e02ff */
[----:B------:R-:W-:-:S13]  /*0360*/  PLOP3.LUT P0, PT, P1, P3, PT, 0x80, 0x8 ;  /* 0x000000000008781c */ /* 0x000fda0000f07070 */
[----:B------:R-:W2:Y:S01]  /*0370*/  @P0 LDG.E.U8 R2, desc[UR4][R6.64+0x5] ;  /* 0x0000050406020981 */ /* 0x000ea2000c1e1100 */
[----:B------:R-:W-:Y:S01]  /*0380*/  VIADD R3, R11, 0x3 ;  /* 0x000000030b037836 */ /* 0x000fe20000000000 */
[----:B------:R-:W-:Y:S01]  /*0390*/  CS2R R20, SRZ ;  /* 0x0000000000147805 */ /* 0x000fe2000001ff00 */
[-C--:B------:R-:W-:Y:S01]  /*03a0*/  IMAD R16, R16, R4.reuse, R4 ;  /* 0x0000000410107224 */ /* 0x080fe200078e0204 */
[----:B------:R-:W-:Y:S01]  /*03b0*/  CS2R R18, SRZ ;  /* 0x0000000000127805 */ /* 0x000fe2000001ff00 */
[----:B------:R-:W-:Y:S02]  /*03c0*/  VIADD R8, R0, 0xfffffffe ;  /* 0xfffffffe00087836 */ /* 0x000fe40000000000 */
[----:B--2---:R-:W-:Y:S01]  /*03d0*/  @P0 IMAD R21, R2, 0x6, RZ ;  /* 0x0000000602150824 */ /* 0x004fe200078e02ff */
[----:B------:R-:W-:-:S04]  /*03e0*/  ISETP.GE.AND P0, PT, R3, R4, PT ;  /* 0x000000040300720c */ /* 0x000fc80003f06270 */
[----:B------:R-:W-:-:S04]  /*03f0*/  ISETP.GT.AND P0, PT, R3, -0x1, !P0 ;  /* 0xffffffff0300780c */ /* 0x000fc80004704270 */
[----:B------:R-:W-:Y:S01]  /*0400*/  PLOP3.LUT P3, PT, P0, P3, PT, 0x80, 0x8 ;  /* 0x000000000008781c */ /* 0x000fe20000767070 */
[----:B------:R-:W-:-:S12]  /*0410*/  IMAD.IADD R3, R27, 0x1, R16 ;  /* 0x000000011b037824 */ /* 0x000fd800078e0210 */
[----:B------:R0:W2:Y:S01]  /*0420*/  @P3 LDG.E.U8 R18, desc[UR4][R6.64+0x6] ;  /* 0x0000060406123981 */ /* 0x0000a2000c1e1100 */
[----:B------:R-:W-:-:S04]  /*0430*/  IADD3 R2, P3, PT, R3, UR6, RZ ;  /* 0x0000000603027c10 */ /* 0x000fc8000ff7e0ff */
[----:B------:R-:W-:Y:S02]  /*0440*/  LEA.HI.X.SX32 R3, R3, UR7, 0x1, P3 ;  /* 0x0000000703037c11 */ /* 0x000fe400098f0eff */
[----:B------:R-:W-:-:S04]  /*0450*/  ISETP.GE.AND P3, PT, R8, R5, PT ;  /* 0x000000050800720c */ /* 0x000fc80003f66270 */
[----:B------:R-:W-:-:S04]  /*0460*/  ISETP.GT.U32.AND P3, PT, R0, 0x1, !P3 ;  /* 0x000000010000780c */ /* 0x000fc80005f64070 */
[----:B------:R-:W-:Y:S02]  /*0470*/  PLOP3.LUT P6, PT, P6, P3, PT, 0x80, 0x8 ;  /* 0x000000000008781c */ /* 0x000fe400037c7070 */
[----:B------:R-:W-:-:S11]  /*0480*/  PLOP3.LUT P5, PT, P5, P3, PT, 0x80, 0x8 ;  /* 0x000000000008781c */ /* 0x000fd60002fa7070 */
[----:B------:R-:W3:Y:S04]  /*0490*/  @P6 LDG.E.U8 R8, desc[UR4][R2.64] ;  /* 0x0000000402086981 */ /* 0x000ee8000c1e1100 */
[----:B------:R-:W5:Y:S01]  /*04a0*/  @P5 LDG.E.U8 R13, desc[UR4][R2.64+0x1] ;  /* 0x00000104020d5981 */ /* 0x000f62000c1e1100 */
[----:B------:R-:W-:Y:S02]  /*04b0*/  CS2R R22, SRZ ;  /* 0x0000000000167805 */ /* 0x000fe4000001ff00 */
[----:B------:R-:W-:Y:S01]  /*04c0*/  CS2R R24, SRZ ;  /* 0x0000000000187805 */ /* 0x000fe2000001ff00 */
[----:B---3--:R-:W-:Y:S01]  /*04d0*/  @P6 IMAD R22, R8, 0x6, RZ ;  /* 0x0000000608166824 */ /* 0x008fe200078e02ff */
[----:B------:R-:W-:Y:S01]  /*04e0*/  PLOP3.LUT P6, PT, P4, P3, PT, 0x80, 0x8 ;  /* 0x000000000008781c */ /* 0x000fe200027c7070 */
[----:B-----5:R-:W-:Y:S01]  /*04f0*/  @P5 IMAD R25, R13, 0x24, RZ ;  /* 0x000000240d195824 */ /* 0x020fe200078e02ff */
[----:B------:R-:W-:-:S11]  /*0500*/  ISETP.LT.OR P5, PT, R11, RZ, !P3 ;  /* 0x000000ff0b00720c */ /* 0x000fd60005fa1670 */
[----:B------:R-:W3:Y:S04]  /*0510*/  @P6 LDG.E.U8 R6, desc[UR4][R2.64+0x2] ;  /* 0x0000020402066981 */ /* 0x000ee8000c1e1100 */
[----:B------:R-:W5:Y:S01]  /*0520*/  @!P5 LDG.E.U8 R7, desc[UR4][R2.64+0x3] ;  /* 0x000003040207d981 */ /* 0x000f62000c1e1100 */
[----:B---3--:R-:W-:Y:S01]  /*0530*/  @P6 IMAD R19, R6, 0x5a, RZ ;  /* 0x0000005a06136824 */ /* 0x008fe200078e02ff */
[----:B------:R-:W-:Y:S01]  /*0540*/  PLOP3.LUT P6, PT, P2, P3, PT, 0x80, 0x8 ;  /* 0x000000000008781c */ /* 0x000fe200017c7070 */
[----:B-----5:R-:W-:Y:S01]  /*0550*/  @!P5 IMAD R20, R7, 0x78, RZ ;  /* 0x000000780714d824 */ /* 0x020fe200078e02ff */
[----:B------:R-:W-:-:S11]  /*0560*/  PLOP3.LUT P5, PT, P1, P3, PT, 0x80, 0x8 ;  /* 0x000000000008781c */ /* 0x000fd60000fa7070 */
[----:B------:R-:W3:Y:S04]  /*0570*/  @P6 LDG.E.U8 R6, desc[UR4][R2.64+0x4] ;  /* 0x0000040402066981 */ /* 0x000ee8000c1e1100 */
[----:B------:R-:W5:Y:S01]  /*0580*/  @P5 LDG.E.U8 R7, desc[UR4][R2.64+0x5] ;  /* 0x0000050402075981 */ /* 0x000f62000c1e1100 */
[----:B------:R-:W-:Y:S01]  /*0590*/  IMAD.IADD R16, R16, 0x1, R4 ;  /* 0x0000000110107824 */ /* 0x000fe200078e0204 */
[----:B------:R-:W-:-:S03]  /*05a0*/  PLOP3.LUT P3, PT, P0, P3, PT, 0x80, 0x8 ;  /* 0x000000000008781c */ /* 0x000fc60000767070 */
[----:B------:R-:W-:Y:S02]  /*05b0*/  IMAD.IADD R8, R27, 0x1, R16 ;  /* 0x000000011b087824 */ /* 0x000fe400078e0210 */
[----:B------:R-:W-:-:S08]  /*05c0*/  VIADD R26, R0, 0xffffffff ;  /* 0xffffffff001a7836 */ /* 0x000fd00000000000 */
[----:B------:R-:W4:Y:S01]  /*05d0*/  @P3 LDG.E.U8 R2, desc[UR4][R2.64+0x6] ;  /* 0x0000060402023981 */ /* 0x000f22000c1e1100 */
[----:B---3--:R-:W-:Y:S01]  /*05e0*/  @P6 IMAD R23, R6, 0x5a, RZ ;  /* 0x0000005a06176824 */ /* 0x008fe200078e02ff */
[----:B------:R-:W-:Y:S01]  /*05f0*/  ISETP.GE.AND P6, PT, R27, R4, PT ;  /* 0x000000041b00720c */ /* 0x000fe20003fc6270 */
[----:B-----5:R-:W-:-:S03]  /*0600*/  @P5 IMAD R24, R7, 0x24, RZ ;  /* 0x0000002407185824 */ /* 0x020fc600078e02ff */
[----:B------:R-:W-:Y:S02]  /*0610*/  ISETP.LT.OR P5, PT, R27, RZ, P6 ;  /* 0x000000ff1b00720c */ /* 0x000fe400037a1670 */
[----:B0-----:R-:W-:-:S04]  /*0620*/  IADD3 R6, P6, PT, R8, UR6, RZ ;  /* 0x0000000608067c10 */ /* 0x001fc8000ffde0ff */
[----:B------:R-:W-:Y:S02]  /*0630*/  LEA.HI.X.SX32 R7, R8, UR7, 0x1, P6 ;  /* 0x0000000708077c11 */ /* 0x000fe4000b0f0eff */
[----:B------:R-:W-:-:S13]  /*0640*/  ISETP.GE.U32.OR P6, PT, R26, R5, P5 ;  /* 0x000000051a00720c */ /* 0x000fda0002fc6470 */
[----:B------:R-:W3:Y:S01]  /*0650*/  @!P6 LDG.E.U8 R13, desc[UR4][R6.64] ;  /* 0x00000004060de981 */ /* 0x000ee2000c1e1100 */
[----:B------:R-:W-:Y:S02]  /*0660*/  IMAD.MOV.U32 R8, RZ, RZ, RZ ;  /* 0x000000ffff087224 */ /* 0x000fe400078e00ff */
[----:B----4-:R-:W-:Y:S01]  /*0670*/  @P3 IMAD R8, R2, 0x6, RZ ;  /* 0x0000000602083824 */ /* 0x010fe200078e02ff */
[----:B------:R-:W-:-:S04]  /*0680*/  ISETP.GE.AND P3, PT, R9, R4, PT ;  /* 0x000000040900720c */ /* 0x000fc80003f66270 */
[----:B------:R-:W-:Y:S01]  /*0690*/  ISETP.LT.OR P3, PT, R9, RZ, P3 ;  /* 0x000000ff0900720c */ /* 0x000fe20001f61670 */
[----:B------:R-:W-:Y:S02]  /*06a0*/  IMAD.MOV.U32 R9, RZ, RZ, RZ ;  /* 0x000000ffff097224 */ /* 0x000fe400078e00ff */
[----:B---3--:R-:W-:Y:S01]  /*06b0*/  @!P6 IMAD R9, R13, 0xf, RZ ;  /* 0x0000000f0d09e824 */ /* 0x008fe200078e02ff */
[----:B------:R-:W-:-:S13]  /*06c0*/  ISETP.GE.U32.OR P6, PT, R26, R5, P3 ;  /* 0x000000051a00720c */ /* 0x000fda0001fc6470 */
[----:B------:R-:W3:Y:S01]  /*06d0*/  @!P6 LDG.E.U8 R28, desc[UR4][R6.64+0x1] ;  /* 0x00000104061ce981 */ /* 0x000ee2000c1e1100 */
[----:B------:R-:W-:Y:S02]  /*06e0*/  IMAD.MOV.U32 R13, RZ, RZ, RZ ;  /* 0x000000ffff0d7224 */ /* 0x000fe400078e00ff */
[----:B---3--:R-:W-:Y:S01]  /*06f0*/  @!P6 IMAD R13, R28, 0x5a, RZ ;  /* 0x0000005a1c0de824 */ /* 0x008fe200078e02ff */
[----:B------:R-:W-:-:S13]  /*0700*/  ISETP.GE.U32.OR P6, PT, R26, R5, !P4 ;  /* 0x000000051a00720c */ /* 0x000fda00067c6470 */
[----:B------:R-:W3:Y:S01]  /*0710*/  @!P6 LDG.E.U8 R2, desc[UR4][R6.64+0x2] ;  /* 0x000002040602e981 */ /* 0x000ee2000c1e1100 */
[----:B------:R-:W-:Y:S01]  /*0720*/  IADD3 R14, PT, PT, R10, R14, R15 ;  /* 0x0000000e0a0e7210 */ /* 0x000fe20007ffe00f */
[----:B------:R-:W-:Y:S02]  /*0730*/  IMAD.MOV.U32 R10, RZ, RZ, RZ ;  /* 0x000000ffff0a7224 */ /* 0x000fe400078e00ff */
[----:B---3--:R-:W-:Y:S01]  /*0740*/  @!P6 IMAD R10, R2, 0xe1, RZ ;  /* 0x000000e1020ae824 */ /* 0x008fe200078e02ff */
[----:B------:R-:W-:-:S04]  /*0750*/  ISETP.GE.U32.AND P6, PT, R26, R5, PT ;  /* 0x000000051a00720c */ /* 0x000fc80003fc6070 */
[----:B------:R-:W-:-:S13]  /*0760*/  ISETP.LT.OR P6, PT, R11, RZ, P6 ;  /* 0x000000ff0b00720c */ /* 0x000fda00037c1670 */
        /* <DEDUP_REMOVED lines=8> */
[----:B------:R-:W-:-:S13]  /*07f0*/  ISETP.GE.U32.OR P6, PT, R26, R5, !P1 ;  /* 0x000000051a00720c */ /* 0x000fda0004fc6470 */
[----:B------:R-:W3:Y:S01]  /*0800*/  @!P6 LDG.E.U8 R2, desc[UR4][R6.64+0x5] ;  /* 0x000005040602e981 */ /* 0x000ee2000c1e1100 */
[----:B------:R-:W-:Y:S02]  /*0810*/  IMAD.MOV.U32 R12, RZ, RZ, RZ ;  /* 0x000000ffff0c7224 */ /* 0x000fe400078e00ff */
[----:B---3--:R-:W-:Y:S01]  /*0820*/  @!P6 IMAD R12, R2, 0x5a, RZ ;  /* 0x0000005a020ce824 */ /* 0x008fe200078e02ff */
[----:B------:R-:W-:-:S13]  /*0830*/  ISETP.GE.U32.OR P6, PT, R26, R5, !P0 ;  /* 0x000000051a00720c */ /* 0x000fda00047c6470 */
[----:B------:R-:W3:Y:S01]  /*0840*/  @!P6 LDG.E.U8 R2, desc[UR4][R6.64+0x6] ;  /* 0x000006040602e981 */ /* 0x000ee2000c1e1100 */
[----:B------:R-:W-:-:S04]  /*0850*/  IMAD.IADD R16, R16, 0x1, R4 ;  /* 0x0000000110107824 */ /* 0x000fc800078e0204 */
[----:B------:R-:W-:Y:S02]  /*0860*/  IMAD.IADD R27, R27, 0x1, R16 ;  /* 0x000000011b1b7824 */ /* 0x000fe400078e0210 */
[----:B------:R-:W-:Y:S02]  /*0870*/  IMAD.MOV.U32 R17, RZ, RZ, RZ ;  /* 0x000000ffff117224 */ /* 0x000fe400078e00ff */
[----:B---3--:R-:W-:Y:S01]  /*0880*/  @!P6 IMAD R17, R2, 0xf, RZ ;  /* 0x0000000f0211e824 */ /* 0x008fe200078e02ff */
[----:B------:R-:W-:-:S04]  /*0890*/  IADD3 R2, P6, PT, R27, UR6, RZ ;  /* 0x000000061b027c10 */ /* 0x000fc8000ffde0ff */
[----:B------:R-:W-:Y:S02]  /*08a0*/  LEA.HI.X.SX32 R3, R27, UR7, 0x1, P6 ;  /* 0x000000071b037c11 */ /* 0x000fe4000b0f0eff */
[----:B------:R-:W-:-:S13]  /*08b0*/  ISETP.GE.AND P6, PT, R11, RZ, PT ;  /* 0x000000ff0b00720c */ /* 0x000fda0003fc6270 */
[----:B------:R-:W3:Y:S01]  /*08c0*/  @P6 LDG.E.U8 R26, desc[UR4][R2.64+0x3] ;  /* 0x00000304021a6981 */ /* 0x000ee2000c1e1100 */
[----:B--2---:R-:W-:Y:S01]  /*08d0*/  IADD3 R28, PT, PT, R18, R21, R28 ;  /* 0x00000015121c7210 */ /* 0x004fe20007ffe01c */
[----:B------:R-:W-:Y:S02]  /*08e0*/  IMAD.IADD R21, R27, 0x1, R4 ;  /* 0x000000011b157824 */ /* 0x000fe400078e0204 */
[----:B------:R-:W-:Y:S01]  /*08f0*/  IMAD.MOV.U32 R18, RZ, RZ, RZ ;  /* 0x000000ffff127224 */ /* 0x000fe200078e00ff */
[----:B------:R-:W-:Y:S01]  /*0900*/  IADD3 R28, PT, PT, R25, R22, R28 ;  /* 0x00000016191c7210 */ /* 0x000fe20007ffe01c */
[----:B------:R-:W-:Y:S02]  /*0910*/  VIADD R22, R0, 0x1 ;  /* 0x0000000100167836 */ /* 0x000fe40000000000 */
[----:B---3--:R-:W-:Y:S01]  /*0920*/  @P6 IMAD R18, R26, 0x190, RZ ;  /* 0x000001901a126824 */ /* 0x008fe200078e02ff */
[----:B------:R-:W-:-:S04]  /*0930*/  IADD3 R6, P6, PT, R21, UR6, RZ ;  /* 0x0000000615067c10 */ /* 0x000fc8000ffde0ff */
[----:B------:R-:W-:Y:S02]  /*0940*/  LEA.HI.X.SX32 R7, R21, UR7, 0x1, P6 ;  /* 0x0000000715077c11 */ /* 0x000fe4000b0f0eff */
[----:B------:R-:W-:-:S13]  /*0950*/  ISETP.GE.U32.OR P6, PT, R22, R5, P5 ;  /* 0x000000051600720c */ /* 0x000fda0002fc6470 */
[----:B------:R-:W2:Y:S01]  /*0960*/  @!P6 LDG.E.U8 R25, desc[UR4][R6.64] ;  /* 0x000000040619e981 */ /* 0x000ea2000c1e1100 */
[----:B------:R-:W-:Y:S01]  /*0970*/  IADD3 R28, PT, PT, R20, R19, R28 ;  /* 0x00000013141c7210 */ /* 0x000fe20007ffe01c */
[----:B------:R-:W-:Y:S02]  /*0980*/  IMAD.MOV.U32 R19, RZ, RZ, RZ ;  /* 0x000000ffff137224 */ /* 0x000fe400078e00ff */
[----:B--2---:R-:W-:Y:S01]  /*0990*/  @!P6 IMAD R19, R25, 0xf, RZ ;  /* 0x0000000f1913e824 */ /* 0x004fe200078e02ff */
[----:B------:R-:W-:-:S13]  /*09a0*/  ISETP.GE.U32.OR P6, PT, R22, R5, P3 ;  /* 0x000000051600720c */ /* 0x000fda0001fc6470 */
[----:B------:R-:W2:Y:S01]  /*09b0*/  @!P6 LDG.E.U8 R25, desc[UR4][R6.64+0x1] ;  /* 0x000001040619e981 */ /* 0x000ea2000c1e1100 */
[----:B------:R-:W-:Y:S02]  /*09c0*/  IMAD.MOV.U32 R20, RZ, RZ, RZ ;  /* 0x000000ffff147224 */ /* 0x000fe400078e00ff */
[----:B--2---:R-:W-:Y:S01]  /*09d0*/  @!P6 IMAD R20, R25, 0x5a, RZ ;  /* 0x0000005a1914e824 */ /* 0x004fe200078e02ff */
[----:B------:R-:W-:-:S13]  /*09e0*/  ISETP.GE.U32.OR P6, PT, R22, R5, !P4 ;  /* 0x000000051600720c */ /* 0x000fda00067c6470 */
[----:B------:R-:W2:Y:S01]  /*09f0*/  @!P6 LDG.E.U8 R25, desc[UR4][R6.64+0x2] ;  /* 0x000002040619e981 */ /* 0x000ea2000c1e1100 */
[----:B------:R-:W-:Y:S01]  /*0a00*/  IADD3 R26, PT, PT, R24, R23, R28 ;  /* 0x00000017181a7210 */ /* 0x000fe20007ffe01c */
[----:B------:R-:W-:Y:S02]  /*0a10*/  IMAD.MOV.U32 R23, RZ, RZ, RZ ;  /* 0x000000ffff177224 */ /* 0x000fe400078e00ff */
[----:B--2---:R-:W-:Y:S01]  /*0a20*/  @!P6 IMAD R23, R25, 0xe1, RZ ;  /* 0x000000e11917e824 */ /* 0x004fe200078e02ff */
[----:B------:R-:W-:-:S04]  /*0a30*/  ISETP.GE.U32.AND P6, PT, R22, R5, PT ;  /* 0x000000051600720c */ /* 0x000fc80003fc6070 */
[----:B------:R-:W-:-:S13]  /*0a40*/  ISETP.LT.OR P6, PT, R11, RZ, P6 ;  /* 0x000000ff0b00720c */ /* 0x000fda00037c1670 */
[----:B------:R-:W2:Y:S01]  /*0a50*/  @!P6 LDG.E.U8 R25, desc[UR4][R6.64+0x3] ;  /* 0x000003040619e981 */ /* 0x000ea2000c1e1100 */
[----:B------:R-:W-:Y:S02]  /*0a60*/  IMAD.MOV.U32 R24, RZ, RZ, RZ ;  /* 0x000000ffff187224 */ /* 0x000fe400078e00ff */
[----:B--2---:R-:W-:Y:S01]  /*0a70*/  @!P6 IMAD R24, R25, 0x12c, RZ ;  /* 0x0000012c1918e824 */ /* 0x004fe200078e02ff */
[----:B------:R-:W-:-:S13]  /*0a80*/  ISETP.GE.U32.OR P6, PT, R22, R5, !P2 ;  /* 0x000000051600720c */ /* 0x000fda00057c6470 */
[----:B------:R-:W2:Y:S01]  /*0a90*/  @!P6 LDG.E.U8 R25, desc[UR4][R6.64+0x4] ;  /* 0x000004040619e981 */ /* 0x000ea2000c1e1100 */
[----:B------:R-:W-:Y:S01]  /*0aa0*/  IMAD.MOV.U32 R27, RZ, RZ, RZ ;  /* 0x000000ffff1b7224 */ /* 0x000fe200078e00ff */
[----:B------:R-:W-:Y:S01]  /*0ab0*/  IADD3 R26, PT, PT, R9, R8, R26 ;  /* 0x00000008091a7210 */ /* 0x000fe20007ffe01a */
[----:B--2---:R-:W-:Y:S01]  /*0ac0*/  @!P6 IMAD R27, R25, 0xe1, RZ ;  /* 0x000000e1191be824 */ /* 0x004fe200078e02ff */
[----:B------:R-:W-:-:S13]  /*0ad0*/  ISETP.GE.U32.OR P6, PT, R22, R5, !P1 ;  /* 0x000000051600720c */ /* 0x000fda0004fc6470 */
[----:B------:R-:W2:Y:S01]  /*0ae0*/  @!P6 LDG.E.U8 R8, desc[UR4][R6.64+0x5] ;  /* 0x000005040608e981 */ /* 0x000ea2000c1e1100 */
[----:B------:R-:W-:Y:S02]  /*0af0*/  IMAD.MOV.U32 R25, RZ, RZ, RZ ;  /* 0x000000ffff197224 */ /* 0x000fe400078e00ff */
[----:B--2---:R-:W-:Y:S01]  /*0b00*/  @!P6 IMAD R25, R8, 0x5a, RZ ;  /* 0x0000005a0819e824 */ /* 0x004fe200078e02ff */
[----:B------:R-:W-:-:S13]  /*0b10*/  ISETP.GE.U32.OR P6, PT, R22, R5, !P0 ;  /* 0x000000051600720c */ /* 0x000fda00047c6470 */
[----:B------:R-:W2:Y:S01]  /*0b20*/  @!P6 LDG.E.U8 R8, desc[UR4][R6.64+0x6] ;  /* 0x000006040608e981 */ /* 0x000ea2000c1e1100 */
[----:B------:R-:W-:Y:S02]  /*0b30*/  IMAD.IADD R21, R21, 0x1, R4 ;  /* 0x0000000115157824 */ /* 0x000fe400078e0204 */
[----:B------:R-:W-:Y:S02]  /*0b40*/  IMAD.MOV.U32 R22, RZ, RZ, RZ ;  /* 0x000000ffff167224 */ /* 0x000fe400078e00ff */
[----:B------:R-:W-:Y:S01]  /*0b50*/  VIADD R28, R0, 0x2 ;  /* 0x00000002001c7836 */ /* 0x000fe20000000000 */
[----:B------:R-:W-:Y:S01]  /*0b60*/  IADD3 R26, PT, PT, R10, R13, R26 ;  /* 0x0000000d0a1a7210 */ /* 0x000fe20007ffe01a */
[----:B--2---:R-:W-:Y:S01]  /*0b70*/  @!P6 IMAD R22, R8, 0xf, RZ ;  /* 0x0000000f0816e824 */ /* 0x004fe200078e02ff */
[----:B------:R-:W-:-:S04]  /*0b80*/  IADD3 R8, P6, PT, R21, UR6, RZ ;  /* 0x0000000615087c10 */ /* 0x000fc8000ffde0ff */
[----:B------:R-:W-:Y:S02]  /*0b90*/  LEA.HI.X.SX32 R9, R21, UR7, 0x1, P6 ;  /* 0x0000000715097c11 */ /* 0x000fe4000b0f0eff */
[----:B------:R-:W-:-:S13]  /*0ba0*/  ISETP.GE.U32.OR P6, PT, R28, R5, P5 ;  /* 0x000000051c00720c */ /* 0x000fda0002fc6470 */
[----:B------:R-:W2:Y:S01]  /*0bb0*/  @!P6 LDG.E.U8 R13, desc[UR4][R8.64] ;  /* 0x00000004080de981 */ /* 0x000ea2000c1e1100 */
[----:B------:R-:W-:Y:S02]  /*0bc0*/  IMAD.MOV.U32 R10, RZ, RZ, RZ ;  /* 0x000000ffff0a7224 */ /* 0x000fe400078e00ff */
[----:B--2---:R-:W-:Y:S01]  /*0bd0*/  @!P6 IMAD R10, R13, 0x6, RZ ;  /* 0x000000060d0ae824 */ /* 0x004fe200078e02ff */
[----:B------:R-:W-:Y:S01]  /*0be0*/  ISETP.GE.U32.OR P6, PT, R28, R5, P3 ;  /* 0x000000051c00720c */ /* 0x000fe20001fc6470 */
[----:B------:R-:W-:Y:S01]  /*0bf0*/  IMAD.MOV.U32 R7, RZ, RZ, RZ ;  /* 0x000000ffff077224 */ /* 0x000fe200078e00ff */
[----:B------:R-:W-:Y:S01]  /*0c00*/  IADD3 R14, PT, PT, R14, R15, R26 ;  /* 0x0000000f0e0e7210 */ /* 0x000fe20007ffe01a */
[----:B------:R-:W2:Y:S10]  /*0c10*/  @!P5 LDG.E.U8 R13, desc[UR4][R2.64] ;  /* 0x00000004020dd981 */ /* 0x000eb4000c1e1100 */
[----:B------:R-:W3:Y:S01]  /*0c20*/  @!P6 LDG.E.U8 R6, desc[UR4][R8.64+0x1] ;  /* 0x000001040806e981 */ /* 0x000ee2000c1e1100 */
[----:B------:R-:W-:-:S03]  /*0c30*/  IADD3 R17, PT, PT, R17, R12, R14 ;  /* 0x0000000c11117210 */ /* 0x000fc60007ffe00e */
[----:B------:R-:W4:Y:S01]  /*0c40*/  @!P3 LDG.E.U8 R12, desc[UR4][R2.64+0x1] ;  /* 0x00000104020cb981 */ /* 0x000f22000c1e1100 */
[----:B---3--:R-:W-:Y:S01]  /*0c50*/  @!P6 IMAD R7, R6, 0x24, RZ ;  /* 0x000000240607e824 */ /* 0x008fe200078e02ff */
[----:B------:R-:W-:-:S13]  /*0c60*/  ISETP.GE.U32.OR P6, PT, R28, R5, !P4 ;  /* 0x000000051c00720c */ /* 0x000fda00067c6470 */
[----:B------:R-:W3:Y:S01]  /*0c70*/  @!P6 LDG.E.U8 R14, desc[UR4][R8.64+0x2] ;  /* 0x00000204080ee981 */ /* 0x000ee2000c1e1100 */
[----:B------:R-:W-:Y:S02]  /*0c80*/  IMAD.MOV.U32 R6, RZ, RZ, RZ ;  /* 0x000000ffff067224 */ /* 0x000fe400078e00ff */
[----:B--2---:R-:W-:Y:S02]  /*0c90*/  @!P5 IMAD R6, R13, 0x14, RZ ;  /* 0x000000140d06d824 */ /* 0x004fe400078e02ff */
[----:B------:R-:W-:Y:S02]  /*0ca0*/  IMAD.MOV.U32 R13, RZ, RZ, RZ ;  /* 0x000000ffff0d7224 */ /* 0x000fe400078e00ff */
[----:B------:R-:W-:Y:S02]  /*0cb0*/  IMAD.MOV.U32 R15, RZ, RZ, RZ ;  /* 0x000000ffff0f7224 */ /* 0x000fe400078e00ff */
[----:B----4-:R-:W-:-:S05]  /*0cc0*/  @!P3 IMAD R15, R12, 0x78, RZ ;  /* 0x000000780c0fb824 */ /* 0x010fca00078e02ff */
[----:B------:R-:W-:Y:S02]  /*0cd0*/  IADD3 R12, PT, PT, R15, R6, R17 ;  /* 0x000000060f0c7210 */ /* 0x000fe40007ffe011 */
[----:B------:R-:W2:Y:S01]  /*0ce0*/  @P4 LDG.E.U8 R6, desc[UR4][R2.64+0x2] ;  /* 0x0000020402064981 */ /* 0x000ea2000c1e1100 */
[----:B---3--:R-:W-:Y:S01]  /*0cf0*/  @!P6 IMAD R13, R14, 0x5a, RZ ;  /* 0x0000005a0e0de824 */ /* 0x008fe200078e02ff */
[----:B------:R-:W-:-:S04]  /*0d00*/  ISETP.GE.U32.AND P6, PT, R28, R5, PT ;  /* 0x000000051c00720c */ /* 0x000fc80003fc6070 */
[----:B------:R-:W-:-:S13]  /*0d10*/  ISETP.LT.OR P6, PT, R11, RZ, P6 ;  /* 0x000000ff0b00720c */ /* 0x000fda00037c1670 */
[----:B------:R-:W3:Y:S01]  /*0d20*/  @!P6 LDG.E.U8 R14, desc[UR4][R8.64+0x3] ;  /* 0x00000304080ee981 */ /* 0x000ee2000c1e1100 */
[----:B------:R-:W-:Y:S02]  /*0d30*/  IMAD.MOV.U32 R15, RZ, RZ, RZ ;  /* 0x000000ffff0f7224 */ /* 0x000fe400078e00ff */
[----:B--2---:R-:W-:Y:S02]  /*0d40*/  @P4 IMAD R15, R6, 0x12c, RZ ;  /* 0x0000012c060f4824 */ /* 0x004fe400078e02ff */
[----:B------:R-:W-:-:S03]  /*0d50*/  IMAD.MOV.U32 R6, RZ, RZ, RZ ;  /* 0x000000ffff067224 */ /* 0x000fc600078e00ff */
[----:B------:R-:W-:Y:S02]  /*0d60*/  IADD3 R12, PT, PT, R18, R15, R12 ;  /* 0x0000000f120c7210 */ /* 0x000fe40007ffe00c */
[----:B------:R-:W2:Y:S01]  /*0d70*/  @P1 LDG.E.U8 R18, desc[UR4][R2.64+0x5] ;  /* 0x0000050402121981 */ /* 0x000ea2000c1e1100 */
[----:B------:R-:W-:Y:S02]  /*0d80*/  IMAD.MOV.U32 R29, RZ, RZ, RZ ;  /* 0x000000ffff1d7224 */ /* 0x000fe400078e00ff */
[----:B------:R-:W-:Y:S01]  /*0d90*/  IMAD.MOV.U32 R26, RZ, RZ, RZ ;  /* 0x000000ffff1a7224 */ /* 0x000fe200078e00ff */
[----:B------:R0:W4:Y:S01]  /*0da0*/  @P0 LDG.E.U8 R15, desc[UR4][R2.64+0x6] ;  /* 0x00000604020f0981 */ /* 0x000122000c1e1100 */
[----:B---3--:R-:W-:Y:S01]  /*0db0*/  @!P6 IMAD R6, R14, 0x78, RZ ;  /* 0x000000780e06e824 */ /* 0x008fe200078e02ff */
[----:B------:R-:W-:Y:S02]  /*0dc0*/  ISETP.GE.U32.OR P6, PT, R28, R5, !P2 ;  /* 0x000000051c00720c */ /* 0x000fe400057c6470 */
[----:B------:R-:W3:Y:S11]  /*0dd0*/  @P2 LDG.E.U8 R14, desc[UR4][R2.64+0x4] ;  /* 0x00000404020e2981 */ /* 0x000ef6000c1e1100 */
[----:B------:R-:W5:Y:S01]  /*0de0*/  @!P6 LDG.E.U8 R17, desc[UR4][R8.64+0x4] ;  /* 0x000004040811e981 */ /* 0x000f62000c1e1100 */
[----:B--2---:R-:W-:-:S02]  /*0df0*/  @P1 IMAD R26, R18, 0x78, RZ ;  /* 0x00000078121a1824 */ /* 0x004fc400078e02ff */
[----:B---3--:R-:W-:Y:S02]  /*0e00*/  @P2 IMAD R29, R14, 0x12c, RZ ;  /* 0x0000012c0e1d2824 */ /* 0x008fe400078e02ff */
[----:B------:R-:W-:Y:S02]  /*0e10*/  IMAD.MOV.U32 R14, RZ, RZ, RZ ;  /* 0x000000ffff0e7224 */ /* 0x000fe400078e00ff */
[----:B-----5:R-:W-:Y:S01]  /*0e20*/  @!P6 IMAD R14, R17, 0x5a, RZ ;  /* 0x0000005a110ee824 */ /* 0x020fe200078e02ff */
[----:B------:R-:W-:-:S13]  /*0e30*/  ISETP.GE.U32.OR P6, PT, R28, R5, !P1 ;  /* 0x000000051c00720c */ /* 0x000fda0004fc6470 */
[----:B------:R-:W2:Y:S01]  /*0e40*/  @!P6 LDG.E.U8 R18, desc[UR4][R8.64+0x5] ;  /* 0x000005040812e981 */ /* 0x000ea2000c1e1100 */
[----:B------:R-:W-:Y:S02]  /*0e50*/  VIADD R0, R0, 0x3 ;  /* 0x0000000300007836 */ /* 0x000fe40000000000 */
[----:B------:R-:W-:Y:S02]  /*0e60*/  IMAD.IADD R4, R21, 0x1, R4 ;  /* 0x0000000115047824 */ /* 0x000fe400078e0204 */
[----:B------:R-:W-:Y:S01]  /*0e70*/  IMAD.MOV.U32 R17, RZ, RZ, RZ ;  /* 0x000000ffff117224 */ /* 0x000fe200078e00ff */
[CC--:B------:R-:W-:Y:S02]  /*0e80*/  ISETP.GE.U32.OR P5, PT, R0.reuse, R5.reuse, P5 ;  /* 0x000000050000720c */ /* 0x0c0fe40002fa6470 */
[CC--:B------:R-:W-:Y:S02]  /*0e90*/  ISETP.GE.U32.OR P3, PT, R0.reuse, R5.reuse, P3 ;  /* 0x000000050000720c */ /* 0x0c0fe40001f66470 */
[----:B------:R-:W-:-:S02]  /*0ea0*/  ISETP.GE.U32.OR P4, PT, R0, R5, !P4 ;  /* 0x000000050000720c */ /* 0x000fc40006786470 */
[CC--:B------:R-:W-:Y:S02]  /*0eb0*/  ISETP.GE.U32.OR P2, PT, R0.reuse, R5.reuse, !P2 ;  /* 0x000000050000720c */ /* 0x0c0fe40005746470 */
[----:B------:R-:W-:Y:S02]  /*0ec0*/  ISETP.GE.U32.OR P1, PT, R0, R5, !P1 ;  /* 0x000000050000720c */ /* 0x000fe40004f26470 */
[----:B------:R-:W-:Y:S01]  /*0ed0*/  IADD3 R12, PT, PT, R26, R29, R12 ;  /* 0x0000001d1a0c7210 */ /* 0x000fe20007ffe00c */
[----:B--2---:R-:W-:Y:S01]  /*0ee0*/  @!P6 IMAD R17, R18, 0x24, RZ ;  /* 0x000000241211e824 */ /* 0x004fe200078e02ff */
[----:B0-----:R-:W-:-:S04]  /*0ef0*/  IADD3 R2, P6, PT, R4, UR6, RZ ;  /* 0x0000000604027c10 */ /* 0x001fc8000ffde0ff */
[----:B------:R-:W-:Y:S01]  /*0f00*/  LEA.HI.X.SX32 R3, R4, UR7, 0x1, P6 ;  /* 0x0000000704037c11 */ /* 0x000fe2000b0f0eff */
[----:B------:R-:W-:Y:S01]  /*0f10*/  IMAD.MOV.U32 R4, RZ, RZ, RZ ;  /* 0x000000ffff047224 */ /* 0x000fe200078e00ff */
[-C--:B------:R-:W-:Y:S01]  /*0f20*/  ISETP.GE.U32.OR P6, PT, R28, R5.reuse, !P0 ;  /* 0x000000051c00720c */ /* 0x080fe200047c6470 */
[----:B------:R-:W-:Y:S01]  /*0f30*/  IMAD.MOV.U32 R18, RZ, RZ, RZ ;  /* 0x000000ffff127224 */ /* 0x000fe200078e00ff */
[----:B------:R-:W0:Y:S01]  /*0f40*/  LDCU.64 UR6, c[0x0][0x388] ;  /* 0x00007100ff0677ac */ /* 0x000e220008000a00 */
[----:B------:R-:W2:Y:S04]  /*0f50*/  @!P4 LDG.E.U8 R21, desc[UR4][R2.64+0x2] ;  /* 0x000002040215c981 */ /* 0x000ea8000c1e1100 */
[----:B------:R-:W3:Y:S01]  /*0f60*/  @!P5 LDG.E.U8 R4, desc[UR4][R2.64] ;  /* 0x000000040204d981 */ /* 0x000ee2000c1e1100 */
[----:B------:R-:W-:-:S04]  /*0f70*/  ISETP.GE.U32.AND P5, PT, R0, R5, PT ;  /* 0x000000050000720c */ /* 0x000fc80003fa6070 */
[----:B------:R-:W-:Y:S01]  /*0f80*/  ISETP.LT.OR P5, PT, R11, RZ, P5 ;  /* 0x000000ff0b00720c */ /* 0x000fe20002fa1670 */
[----:B------:R1:W5:Y:S01]  /*0f90*/  @!P6 LDG.E.U8 R8, desc[UR4][R8.64+0x6] ;  /* 0x000006040808e981 */ /* 0x000362000c1e1100 */
[----:B----4-:R-:W-:Y:S01]  /*0fa0*/  @P0 IMAD R18, R15, 0x14, RZ ;  /* 0x000000140f120824 */ /* 0x010fe200078e02ff */
[----:B------:R-:W-:Y:S02]  /*0fb0*/  ISETP.GE.U32.OR P0, PT, R0, R5, !P0 ;  /* 0x000000050000720c */ /* 0x000fe40004706470 */
[----:B------:R-:W4:Y:S02]  /*0fc0*/  @!P3 LDG.E.U8 R15, desc[UR4][R2.64+0x1] ;  /* 0x00000104020fb981 */ /* 0x000f24000c1e1100 */
[----:B------:R-:W-:Y:S02]  /*0fd0*/  IADD3 R19, PT, PT, R19, R18, R12 ;  /* 0x0000001213137210 */ /* 0x000fe40007ffe00c */
[----:B------:R-:W3:Y:S01]  /*0fe0*/  @!P2 LDG.E.U8 R0, desc[UR4][R2.64+0x4] ;  /* 0x000004040200a981 */ /* 0x000ee2000c1e1100 */
[----:B------:R-:W-:-:S03]  /*0ff0*/  IMAD.MOV.U32 R12, RZ, RZ, RZ ;  /* 0x000000ffff0c7224 */ /* 0x000fc600078e00ff */
[----:B------:R-:W3:Y:S04]  /*1000*/  @!P5 LDG.E.U8 R5, desc[UR4][R2.64+0x3] ;  /* 0x000003040205d981 */ /* 0x000ee8000c1e1100 */
[----:B------:R-:W3:Y:S04]  /*1010*/  @!P1 LDG.E.U8 R18, desc[UR4][R2.64+0x5] ;  /* 0x0000050402129981 */ /* 0x000ee8000c1e1100 */
[----:B------:R0:W3:Y:S01]  /*1020*/  @!P0 LDG.E.U8 R12, desc[UR4][R2.64+0x6] ;  /* 0x00000604020c8981 */ /* 0x0000e2000c1e1100 */
[----:B------:R-:W-:-:S04]  /*1030*/  IADD3 R19, PT, PT, R23, R20, R19 ;  /* 0x0000001417137210 */ /* 0x000fc80007ffe013 */
[----:B------:R-:W-:-:S04]  /*1040*/  IADD3 R19, PT, PT, R27, R24, R19 ;  /* 0x000000181b137210 */ /* 0x000fc80007ffe013 */
[----:B------:R-:W-:-:S04]  /*1050*/  IADD3 R19, PT, PT, R22, R25, R19 ;  /* 0x0000001916137210 */ /* 0x000fc80007ffe013 */
[----:B------:R-:W-:-:S04]  /*1060*/  IADD3 R7, PT, PT, R7, R10, R19 ;  /* 0x0000000a07077210 */ /* 0x000fc80007ffe013 */
[----:B------:R-:W-:Y:S01]  /*1070*/  IADD3 R6, PT, PT, R6, R13, R7 ;  /* 0x0000000d06067210 */ /* 0x000fe20007ffe007 */
[----:B------:R-:W-:-:S03]  /*1080*/  IMAD.MOV.U32 R7, RZ, RZ, RZ ;  /* 0x000000ffff077224 */ /* 0x000fc600078e00ff */
[----:B------:R-:W-:Y:S01]  /*1090*/  IADD3 R14, PT, PT, R17, R14, R6 ;  /* 0x0000000e110e7210 */ /* 0x000fe20007ffe006 */
[----:B------:R-:W-:Y:S02]  /*10a0*/  IMAD.MOV.U32 R6, RZ, RZ, RZ ;  /* 0x000000ffff067224 */ /* 0x000fe400078e00ff */
[----:B-1----:R-:W-:Y:S01]  /*10b0*/  IMAD.MOV.U32 R9, RZ, RZ, RZ ;  /* 0x000000ffff097224 */ /* 0x002fe200078e00ff */
[----:B0-----:R-:W-:Y:S01]  /*10c0*/  CS2R R2, SRZ ;  /* 0x0000000000027805 */ /* 0x001fe2000001ff00 */
[----:B------:R-:W-:Y:S02]  /*10d0*/  IMAD.IADD R11, R11, 0x1, R16 ;  /* 0x000000010b0b7824 */ /* 0x000fe400078e0210 */
[----:B--2---:R-:W-:Y:S02]  /*10e0*/  @!P4 IMAD R9, R21, 0xf, RZ ;  /* 0x0000000f1509c824 */ /* 0x004fe400078e02ff */
[----:B-----5:R-:W-:Y:S02]  /*10f0*/  @!P6 IMAD R7, R8, 0x6, RZ ;  /* 0x000000060807e824 */ /* 0x020fe400078e02ff */
[----:B----4-:R-:W-:-:S03]  /*1100*/  @!P3 IMAD R6, R15, 0x6, RZ ;  /* 0x000000060f06b824 */ /* 0x010fc600078e02ff */
[----:B---3--:R-:W-:Y:S01]  /*1110*/  IADD3 R4, PT, PT, R4, R7, R14 ;  /* 0x0000000704047210 */ /* 0x008fe20007ffe00e */
[----:B------:R-:W-:-:S03]  /*1120*/  @!P2 IMAD R3, R0, 0xf, RZ ;  /* 0x0000000f0003a824 */ /* 0x000fc600078e02ff */
[----:B------:R-:W-:Y:S01]  /*1130*/  IADD3 R4, PT, PT, R9, R6, R4 ;  /* 0x0000000609047210 */ /* 0x000fe20007ffe004 */
[----:B------:R-:W-:Y:S02]  /*1140*/  @!P5 IMAD R2, R5, 0x14, RZ ;  /* 0x000000140502d824 */ /* 0x000fe400078e02ff */
[----:B------:R-:W-:Y:S02]  /*1150*/  IMAD.MOV.U32 R5, RZ, RZ, RZ ;  /* 0x000000ffff057224 */ /* 0x000fe400078e00ff */
[----:B------:R-:W-:Y:S01]  /*1160*/  @!P1 IMAD R5, R18, 0x6, RZ ;  /* 0x0000000612059824 */ /* 0x000fe200078e02ff */
[----:B------:R-:W-:Y:S02]  /*1170*/  IADD3 R3, PT, PT, R3, R2, R4 ;  /* 0x0000000203037210 */ /* 0x000fe40007ffe004 */
[----:B------:R-:W-:Y:S02]  /*1180*/  IADD3 R2, P0, PT, R11, UR6, RZ ;  /* 0x000000060b027c10 */ /* 0x000fe4000ff1e0ff */
[----:B------:R-:W-:-:S02]  /*1190*/  IADD3 R5, PT, PT, R12, R5, R3 ;  /* 0x000000050c057210 */ /* 0x000fc40007ffe003 */
[----:B------:R-:W-:Y:S02]  /*11a0*/  LEA.HI.X.SX32 R3, R11, UR7, 0x1, P0 ;  /* 0x000000070b037c11 */ /* 0x000fe400080f0eff */
[----:B------:R-:W-:-:S05]  /*11b0*/  SHF.R.U32.HI R5, RZ, 0xc, R5 ;  /* 0x0000000cff057819 */ /* 0x000fca0000011605 */
[----:B------:R-:W-:Y:S01]  /*11c0*/  STG.E.U8 desc[UR4][R2.64], R5 ;  /* 0x0000000502007986 */ /* 0x000fe2000c101104 */
[----:B------:R-:W-:Y:S05]  /*11d0*/  EXIT ;  /* 0x000000000000794d */ /* 0x000fea0003800000 */
.L_x_0:
[----:B------:R-:W-:-:S00]  /*11e0*/  BRA `(.L_x_0) ;  /* 0xfffffffc00fc7947 */ /* 0x000fc0000383ffff */
[----:B------:R-:W-:-:S00]  /*11f0*/  NOP ;  /* 0x0000000000007918 */ /* 0x000fc00000000000 */
        /* <DEDUP_REMOVED lines=8> */
.L_x_9:


//--------------------- .text._Z9k_blur_n5PKhPhii --------------------------
	.section	.text._Z9k_blur_n5PKhPhii,"ax",@progbits
	.align	128
        .global         _Z9k_blur_n5PKhPhii
        .type           _Z9k_blur_n5PKhPhii,@function
        .size           _Z9k_blur_n5PKhPhii,(.L_x_10 - _Z9k_blur_n5PKhPhii)
        .other          _Z9k_blur_n5PKhPhii,@"STO_CUDA_ENTRY STV_DEFAULT"
_Z9k_blur_n5PKhPhii:
.text._Z9k_blur_n5PKhPhii:
        /* <DEDUP_REMOVED lines=18> */
[CC--:B------:R-:W-:Y:S02]  /*0120*/  ISETP.GE.AND P4, PT, R5.reuse, R2.reuse, PT ;  /* 0x000000020500720c */ /* 0x0c0fe40003f86270 */
[C---:B------:R-:W-:Y:S02]  /*0130*/  ISETP.GE.AND P2, PT, R6.reuse, R3, PT ;  /* 0x000000030600720c */ /* 0x040fe40003f46270 */
[----:B------:R-:W-:Y:S01]  /*0140*/  ISETP.GT.AND P4, PT, R5, -0x1, !P4 ;  /* 0xffffffff0500780c */ /* 0x000fe20006784270 */
[----:B------:R-:W-:Y:S01]  /*0150*/  IMAD R5, R6, R2, R7 ;  /* 0x0000000206057224 */ /* 0x000fe200078e0207 */
[----:B------:R-:W-:-:S04]  /*0160*/  ISETP.GT.U32.AND P2, PT, R0, 0x1, !P2 ;  /* 0x000000010000780c */ /* 0x000fc80005744070 */
[----:B------:R-:W-:Y:S02]  /*0170*/  PLOP3.LUT P6, PT, P4, P2, PT, 0x80, 0x8 ;  /* 0x000000000008781c */ /* 0x000fe400027c5070 */
[----:B0-----:R-:W-:-:S04]  /*0180*/  IADD3 R4, P0, PT, R5, UR6, RZ ;  /* 0x0000000605047c10 */ /* 0x001fc8000ff1e0ff */
[----:B------:R-:W-:-:S07]  /*0190*/  LEA.HI.X.SX32 R5, R5, UR7, 0x1, P0 ;  /* 0x0000000705057c11 */ /* 0x000fce00080f0eff */
[----:B-1----:R-:W2:Y:S01]  /*01a0*/  @P6 LDG.E.U8 R10, desc[UR4][R4.64+0x1] ;  /* 0x00000104040a6981 */ /* 0x002ea2000c1e1100 */
[----:B------:R-:W-:-:S13]  /*01b0*/  ISETP.LT.OR P5, PT, R11, RZ, !P2 ;  /* 0x000000ff0b00720c */ /* 0x000fda00057a1670 */
[----:B------:R-:W3:Y:S01]  /*01c0*/  @!P5 LDG.E.U8 R8, desc[UR4][R4.64+0x2] ;  /* 0x000002040408d981 */ /* 0x000ee2000c1e1100 */
[----:B------:R-:W-:Y:S01]  /*01d0*/  VIADD R9, R11, 0x1 ;  /* 0x000000010b097836 */ /* 0x000fe20000000000 */
[----:B------:R-:W-:Y:S01]  /*01e0*/  ISETP.GE.AND P1, PT, R7, R2, PT ;  /* 0x000000020700720c */ /* 0x000fe20003f26270 */
[----:B------:R-:W-:-:S03]  /*01f0*/  IMAD.MOV.U32 R20, RZ, RZ, RZ ;  /* 0x000000ffff147224 */ /* 0x000fc600078e00ff */
[----:B------:R-:W-:Y:S02]  /*0200*/  ISETP.GE.AND P3, PT, R9, R2, PT ;  /* 0x000000020900720c */ /* 0x000fe40003f66270 */
[----:B------:R-:W-:Y:S02]  /*0210*/  ISETP.GT.AND P1, PT, R7, -0x1, !P1 ;  /* 0xffffffff0700780c */ /* 0x000fe40004f24270 */
[----:B------:R-:W-:-:S04]  /*0220*/  ISETP.GT.AND P3, PT, R9, -0x1, !P3 ;  /* 0xffffffff0900780c */ /* 0x000fc80005f64270 */
[----:B------:R-:W-:Y:S01]  /*0230*/  PLOP3.LUT P0, PT, P3, P2, PT, 0x80, 0x8 ;  /* 0x000000000008781c */ /* 0x000fe20001f05070 */
[----:B------:R-:W-:-:S12]  /*0240*/  IMAD.MOV.U32 R29, RZ, RZ, RZ ;  /* 0x000000ffff1d7224 */ /* 0x000fd800078e00ff */
[----:B------:R-:W4:Y:S01]  /*0250*/  @P0 LDG.E.U8 R9, desc[UR4][R4.64+0x3] ;  /* 0x0000030404090981 */ /* 0x000f22000c1e1100 */
[----:B------:R-:W-:Y:S02]  /*0260*/  IMAD.MOV.U32 R22, RZ, RZ, RZ ;  /* 0x000000ffff167224 */ /* 0x000fe400078e00ff */
[----:B--2---:R-:W-:Y:S01]  /*0270*/  @P6 IMAD.SHL.U32 R20, R10, 0x4, RZ ;  /* 0x000000040a146824 */ /* 0x004fe200078e00ff */
[----:B------:R-:W-:Y:S01]  /*0280*/  PLOP3.LUT P6, PT, P1, P2, PT, 0x80, 0x8 ;  /* 0x000000000008781c */ /* 0x000fe20000fc5070 */
[----:B------:R-:W-:-:S04]  /*0290*/  IMAD R10, R6, R2, R2 ;  /* 0x00000002060a7224 */ /* 0x000fc800078e0202 */
[----:B------:R-:W-:Y:S02]  /*02a0*/  IMAD.IADD R12, R7, 0x1, R10 ;  /* 0x00000001070c7824 */ /* 0x000fe400078e020a */
[----:B------:R-:W-:-:S06]  /*02b0*/  VIADD R6, R0, 0xffffffff ;  /* 0xffffffff00067836 */ /* 0x000fcc0000000000 */
[----:B------:R-:W2:Y:S01]  /*02c0*/  @P6 LDG.E.U8 R29, desc[UR4][R4.64] ;  /* 0x00000004041d6981 */ /* 0x000ea2000c1e1100 */
[----:B------:R-:W-:Y:S01]  /*02d0*/  IADD3 R24, P6, PT, R12, UR6, RZ ;  /* 0x000000060c187c10 */ /* 0x000fe2000ffde0ff */
[----:B---3--:R-:W-:Y:S01]  /*02e0*/  @!P5 IMAD R22, R8, 0x6, RZ ;  /* 0x000000060816d824 */ /* 0x008fe200078e02ff */
[-C--:B------:R-:W-:Y:S02]  /*02f0*/  ISETP.GE.U32.OR P5, PT, R6, R3.reuse, !P1 ;  /* 0x000000030600720c */ /* 0x080fe40004fa6470 */
[----:B------:R-:W-:Y:S02]  /*0300*/  LEA.HI.X.SX32 R25, R12, UR7, 0x1, P6 ;  /* 0x000000070c197c11 */ /* 0x000fe4000b0f0eff */
[----:B------:R-:W-:-:S09]  /*0310*/  ISETP.GE.U32.OR P6, PT, R6, R3, !P4 ;  /* 0x000000030600720c */ /* 0x000fd200067c6470 */
[----:B------:R-:W3:Y:S04]  /*0320*/  @!P5 LDG.E.U8 R12, desc[UR4][R24.64] ;  /* 0x00000004180cd981 */ /* 0x000ee8000c1e1100 */
[----:B------:R-:W5:Y:S01]  /*0330*/  @!P6 LDG.E.U8 R14, desc[UR4][R24.64+0x1] ;  /* 0x00000104180ee981 */ /* 0x000f62000c1e1100 */
[----:B------:R-:W-:Y:S02]  /*0340*/  VIADD R13, R11, 0x2 ;  /* 0x000000020b0d7836 */ /* 0x000fe40000000000 */
[----:B------:R-:W-:Y:S02]  /*0350*/  IMAD.MOV.U32 R8, RZ, RZ, RZ ;  /* 0x000000ffff087224 */ /* 0x000fe400078e00ff */
[----:B----4-:R-:W-:Y:S01]  /*0360*/  @P0 IMAD.SHL.U32 R8, R9, 0x4, RZ ;  /* 0x0000000409080824 */ /* 0x010fe200078e00ff */
[----:B------:R-:W-:-:S04]  /*0370*/  ISETP.GE.AND P0, PT, R13, R2, PT ;  /* 0x000000020d00720c */ /* 0x000fc80003f06270 */
[----:B------:R-:W-:-:S04]  /*0380*/  ISETP.GT.AND P0, PT, R13, -0x1, !P0 ;  /* 0xffffffff0d00780c */ /* 0x000fc80004704270 */
[----:B------:R-:W-:Y:S01]  /*0390*/  PLOP3.LUT P2, PT, P0, P2, PT, 0x80, 0x8 ;  /* 0x000000000008781c */ /* 0x000fe20000745070 */
[----:B------:R-:W-:Y:S02]  /*03a0*/  IMAD.MOV.U32 R13, RZ, RZ, RZ ;  /* 0x000000ffff0d7224 */ /* 0x000fe400078e00ff */
[----:B------:R-:W-:Y:S02]  /*03b0*/  IMAD.MOV.U32 R9, RZ, RZ, RZ ;  /* 0x000000ffff097224 */ /* 0x000fe400078e00ff */
[----:B------:R-:W-:-:S08]  /*03c0*/  IMAD.MOV.U32 R18, RZ, RZ, RZ ;  /* 0x000000ffff127224 */ /* 0x000fd000078e00ff */
[----:B------:R0:W4:Y:S01]  /*03d0*/  @P2 LDG.E.U8 R13, desc[UR4][R4.64+0x4] ;  /* 0x00000404040d2981 */ /* 0x000122000c1e1100 */
[----:B------:R-:W-:-:S04]  /*03e0*/  ISETP.GE.U32.AND P2, PT, R6, R3, PT ;  /* 0x000000030600720c */ /* 0x000fc80003f46070 */
[----:B------:R-:W-:Y:S01]  /*03f0*/  ISETP.LT.OR P2, PT, R11, RZ, P2 ;  /* 0x000000ff0b00720c */ /* 0x000fe20001741670 */
[----:B---3--:R-:W-:Y:S01]  /*0400*/  @!P5 IMAD.SHL.U32 R9, R12, 0x4, RZ ;  /* 0x000000040c09d824 */ /* 0x008fe200078e00ff */
[-C--:B------:R-:W-:Y:S01]  /*0410*/  ISETP.GE.U32.OR P5, PT, R6, R3.reuse, !P3 ;  /* 0x000000030600720c */ /* 0x080fe20005fa6470 */
[----:B-----5:R-:W-:Y:S01]  /*0420*/  @!P6 IMAD.SHL.U32 R18, R14, 0x10, RZ ;  /* 0x000000100e12e824 */ /* 0x020fe200078e00ff */
[----:B------:R-:W-:-:S09]  /*0430*/  ISETP.GE.U32.OR P6, PT, R6, R3, !P0 ;  /* 0x000000030600720c */ /* 0x000fd200047c6470 */
[----:B------:R-:W3:Y:S04]  /*0440*/  @!P2 LDG.E.U8 R6, desc[UR4][R24.64+0x2] ;  /* 0x000002041806a981 */ /* 0x000ee8000c1e1100 */
[----:B------:R-:W5:Y:S04]  /*0450*/  @!P5 LDG.E.U8 R12, desc[UR4][R24.64+0x3] ;  /* 0x00000304180cd981 */ /* 0x000f68000c1e1100 */
[----:B------:R-:W2:Y:S01]  /*0460*/  @!P6 LDG.E.U8 R4, desc[UR4][R24.64+0x4] ;  /* 0x000004041804e981 */ /* 0x000ea2000c1e1100 */
[----:B------:R-:W-:-:S04]  /*0470*/  IMAD.IADD R10, R10, 0x1, R2 ;  /* 0x000000010a0a7824 */ /* 0x000fc800078e0202 */
[----:B------:R-:W-:Y:S01]  /*0480*/  IMAD.IADD R7, R7, 0x1, R10 ;  /* 0x0000000107077824 */ /* 0x000fe200078e020a */
[----:B------:R-:W-:-:S03]  /*0490*/  CS2R R16, SRZ ;  /* 0x0000000000107805 */ /* 0x000fc6000001ff00 */
[----:B------:R-:W-:Y:S02]  /*04a0*/  IMAD.IADD R27, R7, 0x1, R2 ;  /* 0x00000001071b7824 */ /* 0x000fe400078e0202 */
[----:B------:R-:W-:Y:S02]  /*04b0*/  IMAD.MOV.U32 R15, RZ, RZ, RZ ;  /* 0x000000ffff0f7224 */ /* 0x000fe400078e00ff */
[----:B------:R-:W-:Y:S02]  /*04c0*/  VIADD R14, R0, 0x1 ;  /* 0x00000001000e7836 */ /* 0x000fe40000000000 */
[----:B---3--:R-:W-:Y:S01]  /*04d0*/  @!P2 IMAD R17, R6, 0x18, RZ ;  /* 0x000000180611a824 */ /* 0x008fe200078e02ff */
[----:B------:R-:W-:Y:S01]  /*04e0*/  ISETP.GE.AND P2, PT, R11, RZ, PT ;  /* 0x000000ff0b00720c */ /* 0x000fe20003f46270 */
[----:B-----5:R-:W-:Y:S01]  /*04f0*/  @!P5 IMAD.SHL.U32 R16, R12, 0x10, RZ ;  /* 0x000000100c10d824 */ /* 0x020fe200078e00ff */
[----:B------:R-:W-:Y:S01]  /*0500*/  IADD3 R6, P5, PT, R7, UR6, RZ ;  /* 0x0000000607067c10 */ /* 0x000fe2000ffbe0ff */
[----:B--2---:R-:W-:Y:S01]  /*0510*/  @!P6 IMAD.SHL.U32 R15, R4, 0x4, RZ ;  /* 0x00000004040fe824 */ /* 0x004fe200078e00ff */
[----:B0-----:R-:W-:-:S02]  /*0520*/  IADD3 R4, P6, PT, R27, UR6, RZ ;  /* 0x000000061b047c10 */ /* 0x001fc4000ffde0ff */
[----:B------:R-:W-:Y:S02]  /*0530*/  LEA.HI.X.SX32 R7, R7, UR7, 0x1, P5 ;  /* 0x0000000707077c11 */ /* 0x000fe4000a8f0eff */
[----:B------:R-:W-:Y:S02]  /*0540*/  LEA.HI.X.SX32 R5, R27, UR7, 0x1, P6 ;  /* 0x000000071b057c11 */ /* 0x000fe4000b0f0eff */
[CC--:B------:R-:W-:Y:S01]  /*0550*/  ISETP.GE.U32.OR P5, PT, R14.reuse, R3.reuse, !P1 ;  /* 0x000000030e00720c */ /* 0x0c0fe20004fa6470 */
[----:B------:R-:W2:Y:S01]  /*0560*/  @P1 LDG.E.U8 R24, desc[UR4][R6.64] ;  /* 0x0000000406181981 */ /* 0x000ea2000c1e1100 */
[----:B------:R-:W-:-:S03]  /*0570*/  ISETP.GE.U32.OR P6, PT, R14, R3, !P4 ;  /* 0x000000030e00720c */ /* 0x000fc600067c6470 */
[----:B------:R-:W3:Y:S04]  /*0580*/  @P2 LDG.E.U8 R25, desc[UR4][R6.64+0x2] ;  /* 0x0000020406192981 */ /* 0x000ee8000c1e1100 */
[----:B------:R-:W5:Y:S04]  /*0590*/  @P4 LDG.E.U8 R19, desc[UR4][R6.64+0x1] ;  /* 0x0000010406134981 */ /* 0x000f68000c1e1100 */
[----:B------:R-:W5:Y:S04]  /*05a0*/  @!P5 LDG.E.U8 R26, desc[UR4][R4.64] ;  /* 0x00000004041ad981 */ /* 0x000f68000c1e1100 */
[----:B------:R-:W5:Y:S04]  /*05b0*/  @!P6 LDG.E.U8 R23, desc[UR4][R4.64+0x1] ;  /* 0x000001040417e981 */ /* 0x000f68000c1e1100 */
[----:B------:R-:W5:Y:S04]  /*05c0*/  @P3 LDG.E.U8 R12, desc[UR4][R6.64+0x3] ;  /* 0x00000304060c3981 */ /* 0x000f68000c1e1100 */
[----:B------:R0:W5:Y:S01]  /*05d0*/  @P0 LDG.E.U8 R21, desc[UR4][R6.64+0x4] ;  /* 0x0000040406150981 */ /* 0x000162000c1e1100 */
[----:B------:R-:W-:Y:S01]  /*05e0*/  VIADD R0, R0, 0x2 ;  /* 0x0000000200007836 */ /* 0x000fe20000000000 */
[----:B------:R-:W-:Y:S01]  /*05f0*/  IADD3 R20, PT, PT, R22, R20, R29 ;  /* 0x0000001416147210 */ /* 0x000fe20007ffe01d */
[----:B------:R-:W-:-:S02]  /*0600*/  IMAD.IADD R27, R27, 0x1, R2 ;  /* 0x000000011b1b7824 */ /* 0x000fc400078e0202 */
[----:B------:R-:W-:Y:S02]  /*0610*/  IMAD.MOV.U32 R22, RZ, RZ, RZ ;  /* 0x000000ffff167224 */ /* 0x000fe400078e00ff */
[----:B------:R-:W-:Y:S01]  /*0620*/  IMAD.MOV.U32 R2, RZ, RZ, RZ ;  /* 0x000000ffff027224 */ /* 0x000fe200078e00ff */
[----:B----4-:R-:W-:Y:S01]  /*0630*/  IADD3 R20, PT, PT, R13, R8, R20 ;  /* 0x000000080d147210 */ /* 0x010fe20007ffe014 */
[----:B------:R-:W-:Y:S02]  /*0640*/  IMAD.MOV.U32 R8, RZ, RZ, RZ ;  /* 0x000000ffff087224 */ /* 0x000fe400078e00ff */
[----:B--2---:R-:W-:Y:S01]  /*0650*/  @P1 IMAD R22, R24, 0x6, RZ ;  /* 0x0000000618161824 */ /* 0x004fe200078e02ff */
[----:B------:R-:W-:Y:S01]  /*0660*/  ISETP.GE.U32.OR P1, PT, R0, R3, !P1 ;  /* 0x000000030000720c */ /* 0x000fe20004f26470 */
[----:B------:R-:W-:Y:S02]  /*0670*/  IMAD.MOV.U32 R24, RZ, RZ, RZ ;  /* 0x000000ffff187224 */ /* 0x000fe400078e00ff */
[----:B---3--:R-:W-:Y:S01]  /*0680*/  @P2 IMAD R24, R25, 0x24, RZ ;  /* 0x0000002419182824 */ /* 0x008fe200078e02ff */
[----:B0-----:R-:W-:Y:S01]  /*0690*/  IADD3 R6, P2, PT, R27, UR6, RZ ;  /* 0x000000061b067c10 */ /* 0x001fe2000ff5e0ff */
[----:B------:R-:W-:-:S03]  /*06a0*/  IMAD.MOV.U32 R25, RZ, RZ, RZ ;  /* 0x000000ffff197224 */ /* 0x000fc600078e00ff */
[----:B------:R-:W-:Y:S01]  /*06b0*/  LEA.HI.X.SX32 R7, R27, UR7, 0x1, P2 ;  /* 0x000000071b077c11 */ /* 0x000fe200090f0eff */
[----:B------:R-:W0:Y:S01]  /*06c0*/  LDCU.64 UR6, c[0x0][0x388] ;  /* 0x00007100ff0677ac */ /* 0x000e220008000a00 */
[-C--:B------:R-:W-:Y:S01]  /*06d0*/  ISETP.GE.U32.AND P2, PT, R14, R3.reuse, PT ;  /* 0x000000030e00720c */ /* 0x080fe20003f46070 */
[----:B-----5:R-:W-:Y:S01]  /*06e0*/  @!P5 IMAD.SHL.U32 R2, R26, 0x4, RZ ;  /* 0x000000041a02d824 */ /* 0x020fe200078e00ff */
[CC--:B------:R-:W-:Y:S01]  /*06f0*/  ISETP.GE.U32.OR P5, PT, R14.reuse, R3.reuse, !P0 ;  /* 0x000000030e00720c */ /* 0x0c0fe200047a6470 */
[----:B------:R-:W-:Y:S01]  /*0700*/  @!P6 IMAD.SHL.U32 R25, R23, 0x10, RZ ;  /* 0x000000101719e824 */ /* 0x000fe200078e00ff */
[----:B------:R-:W-:Y:S01]  /*0710*/  ISETP.GE.U32.OR P6, PT, R14, R3, !P3 ;  /* 0x000000030e00720c */ /* 0x000fe20005fc6470 */
[----:B------:R-:W-:Y:S01]  /*0720*/  IMAD.MOV.U32 R14, RZ, RZ, RZ ;  /* 0x000000ffff0e7224 */ /* 0x000fe200078e00ff */
[----:B------:R-:W-:Y:S01]  /*0730*/  ISETP.LT.OR P2, PT, R11, RZ, P2 ;  /* 0x000000ff0b00720c */ /* 0x000fe20001741670 */
[----:B------:R-:W-:-:S04]  /*0740*/  IMAD.MOV.U32 R23, RZ, RZ, RZ ;  /* 0x000000ffff177224 */ /* 0x000fc800078e00ff */
[----:B------:R-:W2:Y:S01]  /*0750*/  @!P1 LDG.E.U8 R14, desc[UR4][R6.64] ;  /* 0x00000004060e9981 */ /* 0x000ea2000c1e1100 */
[CC--:B------:R-:W-:Y:S01]  /*0760*/  ISETP.GE.U32.AND P1, PT, R0.reuse, R3.reuse, PT ;  /* 0x000000030000720c */ /* 0x0c0fe20003f26070 */
[----:B------:R-:W-:Y:S01]  /*0770*/  @P4 IMAD R23, R19, 0x18, RZ ;  /* 0x0000001813174824 */ /* 0x000fe200078e02ff */
[-C--:B------:R-:W-:Y:S01]  /*0780*/  ISETP.GE.U32.OR P4, PT, R0, R3.reuse, !P4 ;  /* 0x000000030000720c */ /* 0x080fe20006786470 */
[----:B------:R-:W-:Y:S01]  /*0790*/  IMAD.MOV.U32 R19, RZ, RZ, RZ ;  /* 0x000000ffff137224 */ /* 0x000fe200078e00ff */
[----:B------:R-:W-:Y:S01]  /*07a0*/  ISETP.LT.OR P1, PT, R11, RZ, P1 ;  /* 0x000000ff0b00720c */ /* 0x000fe20000f21670 */
[----:B------:R-:W-:Y:S01]  /*07b0*/  @P3 IMAD R19, R12, 0x18, RZ ;  /* 0x000000180c133824 */ /* 0x000fe200078e02ff */
[----:B------:R-:W-:Y:S01]  /*07c0*/  ISETP.GE.U32.OR P3, PT, R0, R3, !P3 ;  /* 0x000000030000720c */ /* 0x000fe20005f66470 */
[----:B------:R-:W-:Y:S01]  /*07d0*/  IMAD.MOV.U32 R12, RZ, RZ, RZ ;  /* 0x000000ffff0c7224 */ /* 0x000fe200078e00ff */
[----:B------:R-:W3:Y:S01]  /*07e0*/  @!P6 LDG.E.U8 R26, desc[UR4][R4.64+0x3] ;  /* 0x00000304041ae981 */ /* 0x000ee2000c1e1100 */
[----:B------:R-:W-:-:S03]  /*07f0*/  @P0 IMAD R12, R21, 0x6, RZ ;  /* 0x00000006150c0824 */ /* 0x000fc600078e02ff */
[----:B------:R-:W4:Y:S01]  /*0800*/  @!P2 LDG.E.U8 R21, desc[UR4][R4.64+0x2] ;  /* 0x000002040415a981 */ /* 0x000f22000c1e1100 */
[----:B------:R-:W-:-:S03]  /*0810*/  ISETP.GE.U32.OR P0, PT, R0, R3, !P0 ;  /* 0x000000030000720c */ /* 0x000fc60004706470 */
[----:B------:R1:W5:Y:S04]  /*0820*/  @!P5 LDG.E.U8 R27, desc[UR4][R4.64+0x4] ;  /* 0x00000404041bd981 */ /* 0x000368000c1e1100 */
[----:B------:R-:W2:Y:S04]  /*0830*/  @!P1 LDG.E.U8 R0, desc[UR4][R6.64+0x2] ;  /* 0x0000020406009981 */ /* 0x000ea8000c1e1100 */
[----:B------:R-:W2:Y:S04]  /*0840*/  @!P4 LDG.E.U8 R3, desc[UR4][R6.64+0x1] ;  /* 0x000001040603c981 */ /* 0x000ea8000c1e1100 */
[----:B------:R-:W2:Y:S04]  /*0850*/  @!P3 LDG.E.U8 R13, desc[UR4][R6.64+0x3] ;  /* 0x00000304060db981 */ /* 0x000ea8000c1e1100 */
[----:B------:R0:W2:Y:S01]  /*0860*/  @!P0 LDG.E.U8 R8, desc[UR4][R6.64+0x4] ;  /* 0x0000040406088981 */ /* 0x0000a2000c1e1100 */
[----:B------:R-:W-:-:S04]  /*0870*/  IADD3 R9, PT, PT, R18, R9, R20 ;  /* 0x0000000912097210 */ /* 0x000fc80007ffe014 */
[----:B------:R-:W-:-:S04]  /*0880*/  IADD3 R9, PT, PT, R16, R17, R9 ;  /* 0x0000001110097210 */ /* 0x000fc80007ffe009 */
[----:B------:R-:W-:-:S04]  /*0890*/  IADD3 R9, PT, PT, R22, R15, R9 ;  /* 0x0000000f16097210 */ /* 0x000fc80007ffe009 */
[----:B------:R-:W-:Y:S02]  /*08a0*/  IADD3 R9, PT, PT, R24, R23, R9 ;  /* 0x0000001718097210 */ /* 0x000fe40007ffe009 */
[----:B-1----:R-:W-:Y:S02]  /*08b0*/  CS2R R4, SRZ ;  /* 0x0000000000047805 */ /* 0x002fe4000001ff00 */
[----:B------:R-:W-:Y:S01]  /*08c0*/  IADD3 R9, PT, PT, R12, R19, R9 ;  /* 0x000000130c097210 */ /* 0x000fe20007ffe009 */
[----:B0-----:R-:W-:-:S03]  /*08d0*/  IMAD.MOV.U32 R7, RZ, RZ, RZ ;  /* 0x000000ffff077224 */ /* 0x001fc600078e00ff */
[----:B------:R-:W-:Y:S01]  /*08e0*/  IADD3 R2, PT, PT, R25, R2, R9 ;  /* 0x0000000219027210 */ /* 0x000fe20007ffe009 */
[----:B------:R-:W-:Y:S02]  /*08f0*/  IMAD.IADD R10, R11, 0x1, R10 ;  /* 0x000000010b0a7824 */ /* 0x000fe400078e020a */
[----:B---3--:R-:W-:Y:S02]  /*0900*/  @!P6 IMAD.SHL.U32 R5, R26, 0x10, RZ ;  /* 0x000000101a05e824 */ /* 0x008fe400078e00ff */
[----:B----4-:R-:W-:Y:S02]  /*0910*/  @!P2 IMAD R4, R21, 0x18, RZ ;  /* 0x000000181504a824 */ /* 0x010fe400078e02ff */
[----:B-----5:R-:W-:-:S03]  /*0920*/  @!P5 IMAD.SHL.U32 R7, R27, 0x4, RZ ;  /* 0x000000041b07d824 */ /* 0x020fc600078e00ff */
[----:B------:R-:W-:Y:S01]  /*0930*/  IADD3 R4, PT, PT, R5, R4, R2 ;  /* 0x0000000405047210 */ /* 0x000fe20007ffe002 */
[----:B------:R-:W-:Y:S02]  /*0940*/  IMAD.MOV.U32 R5, RZ, RZ, RZ ;  /* 0x000000ffff057224 */ /* 0x000fe400078e00ff */
[----:B------:R-:W-:Y:S01]  /*0950*/  IMAD.MOV.U32 R2, RZ, RZ, RZ ;  /* 0x000000ffff027224 */ /* 0x000fe200078e00ff */
[----:B--2---:R-:W-:Y:S01]  /*0960*/  IADD3 R4, PT, PT, R14, R7, R4 ;  /* 0x000000070e047210 */ /* 0x004fe20007ffe004 */
[----:B------:R-:W-:Y:S02]  /*0970*/  @!P1 IMAD R5, R0, 0x6, RZ ;  /* 0x0000000600059824 */ /* 0x000fe400078e02ff */
[----:B------:R-:W-:Y:S02]  /*0980*/  @!P4 IMAD.SHL.U32 R2, R3, 0x4, RZ ;  /* 0x000000040302c824 */ /* 0x000fe400078e00ff */
[----:B------:R-:W-:Y:S02]  /*0990*/  IMAD.MOV.U32 R3, RZ, RZ, RZ ;  /* 0x000000ffff037224 */ /* 0x000fe400078e00ff */
[----:B------:R-:W-:Y:S01]  /*09a0*/  @!P3 IMAD.SHL.U32 R3, R13, 0x4, RZ ;  /* 0x000000040d03b824 */ /* 0x000fe200078e00ff */
[----:B------:R-:W-:-:S02]  /*09b0*/  IADD3 R4, PT, PT, R5, R2, R4 ;  /* 0x0000000205047210 */ /* 0x000fc40007ffe004 */
[----:B------:R-:W-:Y:S02]  /*09c0*/  IADD3 R2, P0, PT, R10, UR6, RZ ;  /* 0x000000060a027c10 */ /* 0x000fe4000ff1e0ff */
[----:B------:R-:W-:Y:S02]  /*09d0*/  IADD3 R8, PT, PT, R8, R3, R4 ;  /* 0x0000000308087210 */ /* 0x000fe40007ffe004 */
[----:B------:R-:W-:Y:S02]  /*09e0*/  LEA.HI.X.SX32 R3, R10, UR7, 0x1, P0 ;  /* 0x000000070a037c11 */ /* 0x000fe400080f0eff */
[----:B------:R-:W-:-:S05]  /*09f0*/  SHF.R.U32.HI R5, RZ, 0x8, R8 ;  /* 0x00000008ff057819 */ /* 0x000fca0000011608 */
[----:B------:R-:W-:Y:S01]  /*0a00*/  STG.E.U8 desc[UR4][R2.64], R5 ;  /* 0x0000000502007986 */ /* 0x000fe2000c101104 */
[----:B------:R-:W-:Y:S05]  /*0a10*/  EXIT ;  /* 0x000000000000794d */ /* 0x000fea0003800000 */
.L_x_1:
        /* <DEDUP_REMOVED lines=14> */
.L_x_10:


//--------------------- .text._Z9k_blur_n3PKhPhii --------------------------
	.section	.text._Z9k_blur_n3PKhPhii,"ax",@progbits
	.align	128
        .global         _Z9k_blur_n3PKhPhii
        .type           _Z9k_blur_n3PKhPhii,@function
        .size           _Z9k_blur_n3PKhPhii,(.L_x_11 - _Z9k_blur_n3PKhPhii)
        .other          _Z9k_blur_n3PKhPhii,@"STO_CUDA_ENTRY STV_DEFAULT"
_Z9k_blur_n3PKhPhii:
.text._Z9k_blur_n3PKhPhii:
[----:B------:R-:W-:Y:S01]  /*0000*/  LDC R1, c[0x0][0x37c] ;  /* 0x0000df00ff017b82 */ /* 0x000fe20000000800 */
[----:B------:R-:W0:Y:S07]  /*0010*/  S2R R3, SR_TID.Y ;  /* 0x0000000000037919 */ /* 0x000e2e0000002200 */
[----:B------:R-:W1:Y:S01]  /*0020*/  LDC R9, c[0x0][0x360] ;  /* 0x0000d800ff097b82 */ /* 0x000e620000000800 */
[----:B------:R-:W2:Y:S01]  /*0030*/  LDCU.64 UR6, c[0x0][0x390] ;  /* 0x00007200ff0677ac */ /* 0x000ea20008000a00 */
[----:B------:R-:W1:Y:S06]  /*0040*/  S2R R0, SR_TID.X ;  /* 0x0000000000007919 */ /* 0x000e6c0000002100 */
[----:B------:R-:W0:Y:S08]  /*0050*/  S2UR UR5, SR_CTAID.Y ;  /* 0x00000000000579c3 */ /* 0x000e300000002600 */
[----:B------:R-:W0:Y:S08]  /*0060*/  LDC R8, c[0x0][0x364] ;  /* 0x0000d900ff087b82 */ /* 0x000e300000000800 */
[----:B------:R-:W1:Y:S01]  /*0070*/  S2UR UR4, SR_CTAID.X ;  /* 0x00000000000479c3 */ /* 0x000e620000002500 */
[----:B0-----:R-:W-:-:S05]  /*0080*/  IMAD R8, R8, UR5, R3 ;  /* 0x0000000508087c24 */ /* 0x001fca000f8e0203 */
[----:B--2---:R-:W-:Y:S01]  /*0090*/  ISETP.GE.AND P0, PT, R8, UR7, PT ;  /* 0x0000000708007c0c */ /* 0x004fe2000bf06270 */
[----:B-1----:R-:W-:-:S05]  /*00a0*/  IMAD R9, R9, UR4, R0 ;  /* 0x0000000409097c24 */ /* 0x002fca000f8e0200 */
[----:B------:R-:W-:-:S13]  /*00b0*/  ISETP.GE.OR P0, PT, R9, UR6, P0 ;  /* 0x0000000609007c0c */ /* 0x000fda0008706670 */
[----:B------:R-:W-:Y:S05]  /*00c0*/  @P0 EXIT ;  /* 0x000000000000094d */ /* 0x000fea0003800000 */
[C---:B------:R-:W-:Y:S01]  /*00d0*/  VIADD R0, R9.reuse, 0x1 ;  /* 0x0000000109007836 */ /* 0x040fe20000000000 */
[----:B------:R-:W0:Y:S01]  /*00e0*/  LDCU.64 UR8, c[0x0][0x380] ;  /* 0x00007000ff0877ac */ /* 0x000e220008000a00 */
[C---:B------:R-:W-:Y:S02]  /*00f0*/  VIADD R19, R8.reuse, 0x1 ;  /* 0x0000000108137836 */ /* 0x040fe40000000000 */
[----:B------:R-:W-:Y:S01]  /*0100*/  VIADD R2, R8, 0xffffffff ;  /* 0xffffffff08027836 */ /* 0x000fe20000000000 */
[----:B------:R-:W-:Y:S01]  /*0110*/  ISETP.GE.AND P0, PT, R0, UR6, PT ;  /* 0x0000000600007c0c */ /* 0x000fe2000bf06270 */
[----:B------:R-:W-:Y:S01]  /*0120*/  IMAD R0, R8, UR6, RZ ;  /* 0x0000000608007c24 */ /* 0x000fe2000f8e02ff */
[----:B------:R-:W1:Y:S01]  /*0130*/  LDCU.64 UR4, c[0x0][0x358] ;  /* 0x00006b00ff0477ac */ /* 0x000e620008000a00 */
[----:B------:R-:W-:Y:S01]  /*0140*/  IMAD R10, R2, UR6, RZ ;  /* 0x00000006020a7c24 */ /* 0x000fe2000f8e02ff */
[C---:B------:R-:W-:Y:S01]  /*0150*/  ISETP.GT.AND P0, PT, R9.reuse, -0x2, !P0 ;  /* 0xfffffffe0900780c */ /* 0x040fe20004704270 */
[----:B------:R-:W-:-:S02]  /*0160*/  VIADD R11, R9, 0xffffffff ;  /* 0xffffffff090b7836 */ /* 0x000fc40000000000 */
[----:B------:R-:W-:Y:S01]  /*0170*/  VIADD R12, R0, UR6 ;  /* 0x00000006000c7c36 */ /* 0x000fe20008000000 */
[----:B------:R-:W-:Y:S01]  /*0180*/  ISETP.EQ.OR P6, PT, R8, RZ, !P0 ;  /* 0x000000ff0800720c */ /* 0x000fe200047c2670 */
[----:B------:R-:W-:Y:S01]  /*0190*/  IMAD.MOV.U32 R13, RZ, RZ, RZ ;  /* 0x000000ffff0d7224 */ /* 0x000fe200078e00ff */
[----:B------:R-:W-:Y:S01]  /*01a0*/  ISETP.GE.U32.OR P5, PT, R19, UR7, !P0 ;  /* 0x0000000713007c0c */ /* 0x000fe2000c7a6470 */
[----:B------:R-:W-:-:S06]  /*01b0*/  IMAD.IADD R18, R11, 0x1, R12 ;  /* 0x000000010b127824 */ /* 0x000fcc00078e020c */
[----:B------:R-:W-:Y:S02]  /*01c0*/  @P0 SHF.R.S32.HI R5, RZ, 0x1f, R0 ;  /* 0x0000001fff050819 */ /* 0x000fe40000011400 */
[--C-:B------:R-:W-:Y:S02]  /*01d0*/  @P0 SHF.R.S32.HI R14, RZ, 0x1f, R9.reuse ;  /* 0x0000001fff0e0819 */ /* 0x100fe40000011409 */
[--C-:B------:R-:W-:Y:S02]  /*01e0*/  @!P6 SHF.R.S32.HI R2, RZ, 0x1f, R10.reuse ;  /* 0x0000001fff02e819 */ /* 0x100fe4000001140a */
[----:B------:R-:W-:Y:S02]  /*01f0*/  @!P6 SHF.R.S32.HI R3, RZ, 0x1f, R9 ;  /* 0x0000001fff03e819 */ /* 0x000fe40000011409 */
[--C-:B0-----:R-:W-:Y:S01]  /*0200*/  @!P6 IADD3 R6, P1, P2, R9, UR8, R10.reuse ;  /* 0x000000080906ec10 */ /* 0x101fe2000fa3e00a */
[----:B------:R-:W-:Y:S01]  /*0210*/  IMAD.IADD R10, R11, 0x1, R10 ;  /* 0x000000010b0a7824 */ /* 0x000fe200078e020a */
[----:B------:R-:W-:-:S02]  /*0220*/  @P0 IADD3 R4, P3, P4, R9, UR8, R0 ;  /* 0x0000000809040c10 */ /* 0x000fc4000fc7e000 */
[----:B------:R-:W-:Y:S02]  /*0230*/  @!P6 IADD3.X R7, PT, PT, R3, UR9, R2, P1, P2 ;  /* 0x000000090307ec10 */ /* 0x000fe40008fe4402 */
[----:B------:R-:W-:Y:S02]  /*0240*/  ISETP.GE.AND P1, PT, R11, UR6, PT ;  /* 0x000000060b007c0c */ /* 0x000fe4000bf26270 */
[----:B------:R-:W-:Y:S01]  /*0250*/  @P0 IADD3.X R5, PT, PT, R14, UR9, R5, P3, P4 ;  /* 0x000000090e050c10 */ /* 0x000fe20009fe8405 */
[----:B-1----:R0:W2:Y:S01]  /*0260*/  @!P6 LDG.E.U8 R13, desc[UR4][R6.64+0x1] ;  /* 0x00000104060de981 */ /* 0x0020a2000c1e1100 */
[--C-:B------:R-:W-:Y:S02]  /*0270*/  @!P5 SHF.R.S32.HI R3, RZ, 0x1f, R12.reuse ;  /* 0x0000001fff03d819 */ /* 0x100fe4000001140c */
[----:B------:R-:W-:Y:S02]  /*0280*/  @!P5 SHF.R.S32.HI R14, RZ, 0x1f, R9 ;  /* 0x0000001fff0ed819 */ /* 0x000fe40000011409 */
[----:B------:R-:W-:Y:S01]  /*0290*/  @!P5 IADD3 R2, P3, P4, R9, UR8, R12 ;  /* 0x000000080902dc10 */ /* 0x000fe2000fc7e00c */
[----:B------:R-:W3:Y:S01]  /*02a0*/  @P0 LDG.E.U8 R5, desc[UR4][R4.64+0x1] ;  /* 0x0000010404050981 */ /* 0x000ee2000c1e1100 */
[C---:B------:R-:W-:Y:S01]  /*02b0*/  ISETP.GT.AND P1, PT, R11.reuse, -0x1, !P1 ;  /* 0xffffffff0b00780c */ /* 0x040fe20004f24270 */
[----:B------:R-:W-:Y:S01]  /*02c0*/  IMAD.IADD R11, R11, 0x1, R0 ;  /* 0x000000010b0b7824 */ /* 0x000fe200078e0200 */
[----:B------:R-:W-:-:S02]  /*02d0*/  @!P5 IADD3.X R3, PT, PT, R14, UR9, R3, P3, P4 ;  /* 0x000000090e03dc10 */ /* 0x000fc40009fe8403 */
[----:B------:R-:W-:Y:S02]  /*02e0*/  ISETP.NE.AND P3, PT, R8, RZ, P1 ;  /* 0x000000ff0800720c */ /* 0x000fe40000f65270 */
[----:B------:R-:W-:Y:S02]  /*02f0*/  IADD3 R14, P4, PT, R10, UR8, RZ ;  /* 0x000000080a0e7c10 */ /* 0x000fe4000ff9e0ff */
[----:B------:R-:W-:Y:S01]  /*0300*/  ISETP.NE.AND P2, PT, R8, RZ, PT ;  /* 0x000000ff0800720c */ /* 0x000fe20003f45270 */
[----:B------:R-:W-:Y:S01]  /*0310*/  IMAD.MOV.U32 R8, RZ, RZ, RZ ;  /* 0x000000ffff087224 */ /* 0x000fe200078e00ff */
[----:B------:R-:W-:Y:S02]  /*0320*/  LEA.HI.X.SX32 R15, R10, UR9, 0x1, P4 ;  /* 0x000000090a0f7c11 */ /* 0x000fe4000a0f0eff */
[C---:B------:R-:W-:Y:S02]  /*0330*/  ISETP.LT.OR P2, PT, R9.reuse, RZ, !P2 ;  /* 0x000000ff0900720c */ /* 0x040fe40005741670 */
[----:B------:R-:W-:-:S03]  /*0340*/  ISETP.GE.AND P4, PT, R9, RZ, PT ;  /* 0x000000ff0900720c */ /* 0x000fc60003f86270 */
[----:B------:R-:W2:Y:S01]  /*0350*/  @P3 LDG.E.U8 R8, desc[UR4][R14.64] ;  /* 0x000000040e083981 */ /* 0x000ea2000c1e1100 */
[C---:B------:R-:W-:Y:S02]  /*0360*/  IADD3 R16, P3, PT, R11.reuse, UR8, RZ ;  /* 0x000000080b107c10 */ /* 0x040fe4000ff7e0ff */
[C---:B------:R-:W-:Y:S02]  /*0370*/  IADD3 R10, P6, PT, R18.reuse, UR8, RZ ;  /* 0x00000008120a7c10 */ /* 0x040fe4000ffde0ff */
[----:B------:R-:W-:Y:S02]  /*0380*/  LEA.HI.X.SX32 R17, R11, UR9, 0x1, P3 ;  /* 0x000000090b117c11 */ /* 0x000fe400098f0eff */
[----:B------:R-:W-:Y:S01]  /*0390*/  ISETP.GE.U32.AND P3, PT, R19, UR7, PT ;  /* 0x0000000713007c0c */ /* 0x000fe2000bf66070 */
[----:B------:R1:W4:Y:S01]  /*03a0*/  @!P2 LDG.E.U8 R12, desc[UR4][R14.64+0x1] ;  /* 0x000001040e0ca981 */ /* 0x000322000c1e1100 */
[----:B------:R-:W-:Y:S01]  /*03b0*/  LEA.HI.X.SX32 R11, R18, UR9, 0x1, P6 ;  /* 0x00000009120b7c11 */ /* 0x000fe2000b0f0eff */
[----:B------:R-:W-:Y:S01]  /*03c0*/  IMAD.MOV.U32 R20, RZ, RZ, RZ ;  /* 0x000000ffff147224 */ /* 0x000fe200078e00ff */
[----:B------:R-:W-:Y:S01]  /*03d0*/  ISETP.LT.OR P3, PT, R9, RZ, P3 ;  /* 0x000000ff0900720c */ /* 0x000fe20001f61670 */
[----:B------:R-:W5:Y:S01]  /*03e0*/  @P1 LDG.E.U8 R18, desc[UR4][R16.64] ;  /* 0x0000000410121981 */ /* 0x000f62000c1e1100 */
[----:B------:R-:W-:-:S02]  /*03f0*/  ISETP.GE.U32.OR P6, PT, R19, UR7, !P1 ;  /* 0x0000000713007c0c */ /* 0x000fc4000cfc6470 */
[----:B0-----:R-:W-:Y:S01]  /*0400*/  CS2R R6, SRZ ;  /* 0x0000000000067805 */ /* 0x001fe2000001ff00 */
[----:B------:R-:W0:Y:S01]  /*0410*/  LDCU.64 UR8, c[0x0][0x388] ;  /* 0x00007100ff0877ac */ /* 0x000e220008000a00 */
[----:B------:R0:W2:Y:S04]  /*0420*/  @!P5 LDG.E.U8 R20, desc[UR4][R2.64+0x1] ;  /* 0x000001040214d981 */ /* 0x0000a8000c1e1100 */
[----:B------:R-:W2:Y:S01]  /*0430*/  @P4 LDG.E.U8 R14, desc[UR4][R16.64+0x1] ;  /* 0x00000104100e4981 */ /* 0x000ea2000c1e1100 */
[----:B-1----:R-:W-:-:S03]  /*0440*/  IMAD.MOV.U32 R15, RZ, RZ, RZ ;  /* 0x000000ffff0f7224 */ /* 0x002fc600078e00ff */
[----:B------:R-:W2:Y:S04]  /*0450*/  @!P3 LDG.E.U8 R19, desc[UR4][R10.64+0x1] ;  /* 0x000001040a13b981 */ /* 0x000ea8000c1e1100 */
[----:B------:R-:W2:Y:S01]  /*0460*/  @!P6 LDG.E.U8 R15, desc[UR4][R10.64] ;  /* 0x000000040a0fe981 */ /* 0x000ea2000c1e1100 */
[----:B------:R-:W-:Y:S02]  /*0470*/  IMAD.MOV.U32 R4, RZ, RZ, RZ ;  /* 0x000000ffff047224 */ /* 0x000fe400078e00ff */
[----:B0-----:R-:W-:Y:S02]  /*0480*/  IMAD.MOV.U32 R3, RZ, RZ, RZ ;  /* 0x000000ffff037224 */ /* 0x001fe400078e00ff */
[----:B------:R-:W-:Y:S02]  /*0490*/  IMAD.IADD R0, R9, 0x1, R0 ;  /* 0x0000000109007824 */ /* 0x000fe400078e0200 */
[----:B---3--:R-:W-:-:S03]  /*04a0*/  @P0 IMAD.SHL.U32 R4, R5, 0x2, RZ ;  /* 0x0000000205040824 */ /* 0x008fc600078e00ff */
[----:B------:R-:W-:Y:S01]  /*04b0*/  IADD3 R2, P0, PT, R0, UR8, RZ ;  /* 0x0000000800027c10 */ /* 0x000fe2000ff1e0ff */
[----:B----4-:R-:W-:Y:S02]  /*04c0*/  @!P2 IMAD.SHL.U32 R6, R12, 0x2, RZ ;  /* 0x000000020c06a824 */ /* 0x010fe400078e00ff */
[----:B------:R-:W-:Y:S02]  /*04d0*/  IMAD.MOV.U32 R12, RZ, RZ, RZ ;  /* 0x000000ffff0c7224 */ /* 0x000fe400078e00ff */
[----:B-----5:R-:W-:Y:S01]  /*04e0*/  @P1 IMAD.SHL.U32 R7, R18, 0x2, RZ ;  /* 0x0000000212071824 */ /* 0x020fe200078e00ff */
[----:B--2---:R-:W-:Y:S01]  /*04f0*/  IADD3 R6, PT, PT, R13, R6, R8 ;  /* 0x000000060d067210 */ /* 0x004fe20007ffe008 */
[----:B------:R-:W-:-:S05]  /*0500*/  @P4 IMAD.SHL.U32 R12, R14, 0x4, RZ ;  /* 0x000000040e0c4824 */ /* 0x000fca00078e00ff */
[----:B------:R-:W-:Y:S01]  /*0510*/  IADD3 R6, PT, PT, R12, R7, R6 ;  /* 0x000000070c067210 */ /* 0x000fe20007ffe006 */
[----:B------:R-:W-:-:S03]  /*0520*/  @!P3 IMAD.SHL.U32 R3, R19, 0x2, RZ ;  /* 0x000000021303b824 */ /* 0x000fc600078e00ff */
[----:B------:R-:W-:-:S04]  /*0530*/  IADD3 R4, PT, PT, R15, R4, R6 ;  /* 0x000000040f047210 */ /* 0x000fc80007ffe006 */
[----:B------:R-:W-:Y:S02]  /*0540*/  IADD3 R20, PT, PT, R20, R3, R4 ;  /* 0x0000000314147210 */ /* 0x000fe40007ffe004 */
[----:B------:R-:W-:Y:S02]  /*0550*/  LEA.HI.X.SX32 R3, R0, UR9, 0x1, P0 ;  /* 0x0000000900037c11 */ /* 0x000fe400080f0eff */
[----:B------:R-:W-:-:S05]  /*0560*/  SHF.R.U32.HI R5, RZ, 0x4, R20 ;  /* 0x00000004ff057819 */ /* 0x000fca0000011614 */
[----:B------:R-:W-:Y:S01]  /*0570*/  STG.E.U8 desc[UR4][R2.64], R5 ;  /* 0x0000000502007986 */ /* 0x000fe2000c101104 */
[----:B------:R-:W-:Y:S05]  /*0580*/  EXIT ;  /* 0x000000000000794d */ /* 0x000fea0003800000 */
.L_x_2:
        /* <DEDUP_REMOVED lines=15> */
.L_x_11:


//--------------------- .text._Z12k_sharpen_n7PKhPhii --------------------------
	.section	.text._Z12k_sharpen_n7PKhPhii,"ax",@progbits
	.align	128
        .global         _Z12k_sharpen_n7PKhPhii
        .type           _Z12k_sharpen_n7PKhPhii,@function
        .size           _Z12k_sharpen_n7PKhPhii,(.L_x_12 - _Z12k_sharpen_n7PKhPhii)
        .other          _Z12k_sharpen_n7PKhPhii,@"STO_CUDA_ENTRY STV_DEFAULT"
_Z12k_sharpen_n7PKhPhii:
.text._Z12k_sharpen_n7PKhPhii:
        /* <DEDUP_REMOVED lines=14> */
[C---:B------:R-:W-:Y:S01]  /*00e0*/  VIADD R27, R9.reuse, 0xfffffffd ;  /* 0xfffffffd091b7836 */ /* 0x040fe20000000000 */
[----:B------:R-:W-:Y:S01]  /*00f0*/  CS2R R14, SRZ ;  /* 0x00000000000e7805 */ /* 0x000fe2000001ff00 */
[----:B------:R-:W-:Y:S01]  /*0100*/  VIADD R4, R0, 0xfffffffd ;  /* 0xfffffffd00047836 */ /* 0x000fe20000000000 */
[----:B------:R-:W1:Y:S01]  /*0110*/  LDCU.64 UR4, c[0x0][0x358] ;  /* 0x00006b00ff0477ac */ /* 0x000e620008000a00 */
[----:B------:R-:W-:Y:S01]  /*0120*/  VIADD R5, R9, 0xffffffff ;  /* 0xffffffff09057836 */ /* 0x000fe20000000000 */
[-C--:B------:R-:W-:Y:S01]  /*0130*/  ISETP.GE.AND P5, PT, R27, R2.reuse, PT ;  /* 0x000000021b00720c */ /* 0x080fe20003fa6270 */
[----:B------:R-:W-:Y:S01]  /*0140*/  VIADD R29, R9, 0xfffffffe ;  /* 0xfffffffe091d7836 */ /* 0x000fe20000000000 */
[C---:B------:R-:W-:Y:S01]  /*0150*/  ISETP.GE.AND P4, PT, R4.reuse, R3, PT ;  /* 0x000000030400720c */ /* 0x040fe20003f86270 */
[-C--:B------:R-:W-:Y:S01]  /*0160*/  IMAD R7, R4, R2.reuse, R27 ;  /* 0x0000000204077224 */ /* 0x080fe200078e021b */
[-C--:B------:R-:W-:Y:S01]  /*0170*/  ISETP.GE.AND P0, PT, R5, R2.reuse, PT ;  /* 0x000000020500720c */ /* 0x080fe20003f06270 */
[----:B------:R-:W-:Y:S01]  /*0180*/  IMAD.MOV.U32 R26, RZ, RZ, RZ ;  /* 0x000000ffff1a7224 */ /* 0x000fe200078e00ff */
[----:B------:R-:W-:Y:S01]  /*0190*/  ISETP.GE.AND P6, PT, R29, R2, PT ;  /* 0x000000021d00720c */ /* 0x000fe20003fc6270 */
[----:B------:R-:W-:Y:S01]  /*01a0*/  IMAD.MOV.U32 R17, RZ, RZ, RZ ;  /* 0x000000ffff117224 */ /* 0x000fe200078e00ff */
[----:B------:R-:W-:-:S02]  /*01b0*/  ISETP.GT.U32.AND P4, PT, R0, 0x2, !P4 ;  /* 0x000000020000780c */ /* 0x000fc40006784070 */
[----:B------:R-:W-:Y:S02]  /*01c0*/  ISETP.GT.AND P0, PT, R5, -0x1, !P0 ;  /* 0xffffffff0500780c */ /* 0x000fe40004704270 */
[----:B0-----:R-:W-:Y:S02]  /*01d0*/  IADD3 R6, P1, PT, R7, UR6, RZ ;  /* 0x0000000607067c10 */ /* 0x001fe4000ff3e0ff */
[----:B------:R-:W-:Y:S02]  /*01e0*/  ISETP.GT.AND P5, PT, R27, -0x1, !P5 ;  /* 0xffffffff1b00780c */ /* 0x000fe40006fa4270 */
[----:B------:R-:W-:Y:S02]  /*01f0*/  ISETP.GT.AND P6, PT, R29, -0x1, !P6 ;  /* 0xffffffff1d00780c */ /* 0x000fe400077c4270 */
[----:B------:R-:W-:Y:S02]  /*0200*/  LEA.HI.X.SX32 R7, R7, UR7, 0x1, P1 ;  /* 0x0000000707077c11 */ /* 0x000fe400088f0eff */
[----:B------:R-:W-:-:S02]  /*0210*/  PLOP3.LUT P3, PT, P0, P4, PT, 0x80, 0x8 ;  /* 0x000000000008781c */ /* 0x000fc40000769070 */
[----:B------:R-:W-:Y:S02]  /*0220*/  PLOP3.LUT P1, PT, P5, P4, PT, 0x80, 0x8 ;  /* 0x000000000008781c */ /* 0x000fe40002f29070 */
[----:B------:R-:W-:Y:S01]  /*0230*/  PLOP3.LUT P2, PT, P6, P4, PT, 0x80, 0x8 ;  /* 0x000000000008781c */ /* 0x000fe20003749070 */
[----:B------:R-:W-:-:S08]  /*0240*/  VIADD R5, R9, 0x1 ;  /* 0x0000000109057836 */ /* 0x000fd00000000000 */
[----:B-1----:R-:W2:Y:S01]  /*0250*/  @P3 LDG.E.U8 R26, desc[UR4][R6.64+0x2] ;  /* 0x00000204061a3981 */ /* 0x002ea2000c1e1100 */
[----:B------:R-:W-:-:S03]  /*0260*/  ISETP.GE.AND P3, PT, R5, R2, PT ;  /* 0x000000020500720c */ /* 0x000fc60003f66270 */
[----:B------:R-:W2:Y:S04]  /*0270*/  @P1 LDG.E.U8 R15, desc[UR4][R6.64] ;  /* 0x00000004060f1981 */ /* 0x000ea8000c1e1100 */
[----:B------:R-:W2:Y:S01]  /*0280*/  @P2 LDG.E.U8 R17, desc[UR4][R6.64+0x1] ;  /* 0x0000010406112981 */ /* 0x000ea2000c1e1100 */
[----:B------:R-:W-:Y:S02]  /*0290*/  ISETP.LT.OR P2, PT, R9, RZ, !P4 ;  /* 0x000000ff0900720c */ /* 0x000fe40006741670 */
[----:B------:R-:W-:Y:S02]  /*02a0*/  ISETP.GT.AND P3, PT, R5, -0x1, !P3 ;  /* 0xffffffff0500780c */ /* 0x000fe40005f64270 */
[----:B------:R-:W-:Y:S02]  /*02b0*/  CS2R R18, SRZ ;  /* 0x0000000000127805 */ /* 0x000fe4000001ff00 */
[----:B------:R-:W-:Y:S01]  /*02c0*/  PLOP3.LUT P1, PT, P3, P4, PT, 0x80, 0x8 ;  /* 0x000000000008781c */ /* 0x000fe20001f29070 */
[----:B------:R-:W-:-:S06]  /*02d0*/  VIADD R5, R9, 0x2 ;  /* 0x0000000209057836 */ /* 0x000fcc0000000000 */
[----:B------:R-:W3:Y:S01]  /*02e0*/  @!P2 LDG.E.U8 R19, desc[UR4][R6.64+0x3] ;  /* 0x000003040613a981 */ /* 0x000ee2000c1e1100 */
[----:B------:R-:W-:-:S04]  /*02f0*/  ISETP.GE.AND P2, PT, R5, R2, PT ;  /* 0x000000020500720c */ /* 0x000fc80003f46270 */
[----:B------:R-:W-:Y:S01]  /*0300*/  ISETP.GT.AND P2, PT, R5, -0x1, !P2 ;  /* 0xffffffff0500780c */ /* 0x000fe20005744270 */
[----:B------:R-:W3:Y:S03]  /*0310*/  @P1 LDG.E.U8 R14, desc[UR4][R6.64+0x4] ;  /* 0x00000404060e1981 */ /* 0x000ee6000c1e1100 */
[----:B------:R-:W-:Y:S01]  /*0320*/  PLOP3.LUT P1, PT, P2, P4, PT, 0x80, 0x8 ;  /* 0x000000000008781c */ /* 0x000fe20001729070 */
[----:B------:R-:W-:Y:S02]  /*0330*/  IMAD.MOV.U32 R5, RZ, RZ, RZ ;  /* 0x000000ffff057224 */ /* 0x000fe400078e00ff */
[----:B------:R-:W-:-:S10]  /*0340*/  VIADD R11, R9, 0x3 ;  /* 0x00000003090b7836 */ /* 0x000fd40000000000 */
[----:B------:R-:W4:Y:S01]  /*0350*/  @P1 LDG.E.U8 R5, desc[UR4][R6.64+0x5] ;  /* 0x0000050406051981 */ /* 0x000f22000c1e1100 */
[----:B------:R-:W-:-:S04]  /*0360*/  ISETP.GE.AND P1, PT, R11, R2, PT ;  /* 0x000000020b00720c */ /* 0x000fc80003f26270 */
[----:B------:R-:W-:-:S04]  /*0370*/  ISETP.GT.AND P1, PT, R11, -0x1, !P1 ;  /* 0xffffffff0b00780c */ /* 0x000fc80004f24270 */
[----:B------:R-:W-:Y:S01]  /*0380*/  PLOP3.LUT P4, PT, P1, P4, PT, 0x80, 0x8 ;  /* 0x000000000008781c */ /* 0x000fe20000f89070 */
[----:B------:R-:W-:-:S04]  /*0390*/  IMAD R16, R4, R2, R2 ;  /* 0x0000000204107224 */ /* 0x000fc800078e0202 */
[----:B------:R-:W-:Y:S02]  /*03a0*/  IMAD.IADD R8, R27, 0x1, R16 ;  /* 0x000000011b087824 */ /* 0x000fe400078e0210 */
[----:B------:R-:W-:-:S06]  /*03b0*/  VIADD R4, R0, 0xfffffffe ;  /* 0xfffffffe00047836 */ /* 0x000fcc0000000000 */
[----:B------:R0:W4:Y:S01]  /*03c0*/  @P4 LDG.E.U8 R18, desc[UR4][R6.64+0x6] ;  /* 0x0000060406124981 */ /* 0x000122000c1e1100 */
[----:B------:R-:W-:-:S04]  /*03d0*/  IADD3 R12, P4, PT, R8, UR6, RZ ;  /* 0x00000006080c7c10 */ /* 0x000fc8000ff9e0ff */
[----:B------:R-:W-:Y:S02]  /*03e0*/  LEA.HI.X.SX32 R13, R8, UR7, 0x1, P4 ;  /* 0x00000007080d7c11 */ /* 0x000fe4000a0f0eff */
[----:B------:R-:W-:-:S04]  /*03f0*/  ISETP.GE.AND P4, PT, R4, R3, PT ;  /* 0x000000030400720c */ /* 0x000fc80003f86270 */
[----:B------:R-:W-:-:S04]  /*0400*/  ISETP.GT.U32.AND P4, PT, R0, 0x1, !P4 ;  /* 0x000000010000780c */ /* 0x000fc80006784070 */
[----:B------:R-:W-:Y:S02]  /*0410*/  PLOP3.LUT P5, PT, P5, P4, PT, 0x80, 0x8 ;  /* 0x000000000008781c */ /* 0x000fe40002fa9070 */
[----:B------:R-:W-:Y:S02]  /*0420*/  PLOP3.LUT P6, PT, P6, P4, PT, 0x80, 0x8 ;  /* 0x000000000008781c */ /* 0x000fe400037c9070 */
[----:B------:R-:W-:-:S09]  /*0430*/  CS2R R20, SRZ ;  /* 0x0000000000147805 */ /* 0x000fd2000001ff00 */
[----:B------:R-:W5:Y:S04]  /*0440*/  @P5 LDG.E.U8 R20, desc[UR4][R12.64] ;  /* 0x000000040c145981 */ /* 0x000f68000c1e1100 */
[----:B------:R-:W5:Y:S01]  /*0450*/  @P6 LDG.E.U8 R21, desc[UR4][R12.64+0x1] ;  /* 0x000001040c156981 */ /* 0x000f62000c1e1100 */
[----:B------:R-:W-:Y:S02]  /*0460*/  PLOP3.LUT P5, PT, P0, P4, PT, 0x80, 0x8 ;  /* 0x000000000008781c */ /* 0x000fe400007a9070 */
[----:B------:R-:W-:Y:S02]  /*0470*/  CS2R R24, SRZ ;  /* 0x0000000000187805 */ /* 0x000fe4000001ff00 */
[----:B------:R-:W-:Y:S02]  /*0480*/  ISETP.LT.OR P6, PT, R9, RZ, !P4 ;  /* 0x000000ff0900720c */ /* 0x000fe400067c1670 */
[----:B------:R-:W-:-:S07]  /*0490*/  CS2R R22, SRZ ;  /* 0x0000000000167805 */ /* 0x000fce000001ff00 */
[----:B------:R-:W5:Y:S01]  /*04a0*/  @P5 LDG.E.U8 R24, desc[UR4][R12.64+0x2] ;  /* 0x000002040c185981 */ /* 0x000f62000c1e1100 */
[----:B------:R-:W-:-:S03]  /*04b0*/  PLOP3.LUT P5, PT, P3, P4, PT, 0x80, 0x8 ;  /* 0x000000000008781c */ /* 0x000fc60001fa9070 */
[----:B------:R-:W5:Y:S01]  /*04c0*/  @!P6 LDG.E.U8 R25, desc[UR4][R12.64+0x3] ;  /* 0x000003040c19e981 */ /* 0x000f62000c1e1100 */
[----:B------:R-:W-:Y:S02]  /*04d0*/  PLOP3.LUT P6, PT, P2, P4, PT, 0x80, 0x8 ;  /* 0x000000000008781c */ /* 0x000fe400017c9070 */
[----:B------:R-:W-:Y:S01]  /*04e0*/  PLOP3.LUT P4, PT, P1, P4, PT, 0x80, 0x8 ;  /* 0x000000000008781c */ /* 0x000fe20000f89070 */
[----:B------:R-:W-:Y:S02]  /*04f0*/  VIADD R4, R0, 0xffffffff ;  /* 0xffffffff00047836 */ /* 0x000fe40000000000 */
[----:B------:R-:W-:-:S04]  /*0500*/  IMAD.IADD R16, R16, 0x1, R2 ;  /* 0x0000000110107824 */ /* 0x000fc800078e0202 */
[----:B------:R-:W5:Y:S01]  /*0510*/  @P5 LDG.E.U8 R22, desc[UR4][R12.64+0x4] ;  /* 0x000004040c165981 */ /* 0x000f62000c1e1100 */
[C---:B------:R-:W-:Y:S01]  /*0520*/  ISETP.GE.AND P5, PT, R27.reuse, R2, PT ;  /* 0x000000021b00720c */ /* 0x040fe20003fa6270 */
[----:B------:R-:W-:Y:S02]  /*0530*/  IMAD.MOV.U32 R8, RZ, RZ, RZ ;  /* 0x000000ffff087224 */ /* 0x000fe400078e00ff */
[----:B------:R-:W5:Y:S01]  /*0540*/  @P6 LDG.E.U8 R23, desc[UR4][R12.64+0x5] ;  /* 0x000005040c176981 */ /* 0x000f62000c1e1100 */
[C---:B------:R-:W-:Y:S01]  /*0550*/  ISETP.LT.OR P5, PT, R27.reuse, RZ, P5 ;  /* 0x000000ff1b00720c */ /* 0x040fe20002fa1670 */
[----:B0-----:R-:W-:Y:S02]  /*0560*/  IMAD.IADD R7, R27, 0x1, R16 ;  /* 0x000000011b077824 */ /* 0x001fe400078e0210 */
[----:B------:R0:W5:Y:S01]  /*0570*/  @P4 LDG.E.U8 R8, desc[UR4][R12.64+0x6] ;  /* 0x000006040c084981 */ /* 0x000162000c1e1100 */
[----:B------:R-:W-:Y:S02]  /*0580*/  ISETP.GE.U32.OR P6, PT, R4, R3, P5 ;  /* 0x000000030400720c */ /* 0x000fe40002fc6470 */
[----:B------:R-:W-:-:S02]  /*0590*/  IADD3 R6, P4, PT, R7, UR6, RZ ;  /* 0x0000000607067c10 */ /* 0x000fc4000ff9e0ff */
[----:B------:R-:W-:Y:S02]  /*05a0*/  CS2R R10, SRZ ;  /* 0x00000000000a7805 */ /* 0x000fe4000001ff00 */
[----:B------:R-:W-:-:S07]  /*05b0*/  LEA.HI.X.SX32 R7, R7, UR7, 0x1, P4 ;  /* 0x0000000707077c11 */ /* 0x000fce000a0f0eff */
[----:B------:R-:W5:Y:S01]  /*05c0*/  @!P6 LDG.E.U8 R11, desc[UR4][R6.64] ;  /* 0x00000004060be981 */ /* 0x000f62000c1e1100 */
[----:B------:R-:W-:-:S04]  /*05d0*/  ISETP.GE.AND P4, PT, R29, R2, PT ;  /* 0x000000021d00720c */ /* 0x000fc80003f86270 */
[----:B------:R-:W-:-:S04]  /*05e0*/  ISETP.LT.OR P4, PT, R29, RZ, P4 ;  /* 0x000000ff1d00720c */ /* 0x000fc80002781670 */
[----:B------:R-:W-:Y:S02]  /*05f0*/  ISETP.GE.U32.OR P6, PT, R4, R3, P4 ;  /* 0x000000030400720c */ /* 0x000fe400027c6470 */
[----:B0-----:R-:W-:-:S11]  /*0600*/  CS2R R12, SRZ ;  /* 0x00000000000c7805 */ /* 0x001fd6000001ff00 */
[----:B------:R-:W5:Y:S01]  /*0610*/  @!P6 LDG.E.U8 R10, desc[UR4][R6.64+0x1] ;  /* 0x00000104060ae981 */ /* 0x000f62000c1e1100 */
[----:B------:R-:W-:-:S13]  /*0620*/  ISETP.GE.U32.OR P6, PT, R4, R3, !P0 ;  /* 0x000000030400720c */ /* 0x000fda00047c6470 */
[----:B------:R-:W5:Y:S01]  /*0630*/  @!P6 LDG.E.U8 R13, desc[UR4][R6.64+0x2] ;  /* 0x00000204060de981 */ /* 0x000f62000c1e1100 */
[----:B------:R-:W-:-:S04]  /*0640*/  ISETP.GE.U32.AND P6, PT, R4, R3, PT ;  /* 0x000000030400720c */ /* 0x000fc80003fc6070 */
[----:B------:R-:W-:-:S13]  /*0650*/  ISETP.LT.OR P6, PT, R9, RZ, P6 ;  /* 0x000000ff0900720c */ /* 0x000fda00037c1670 */
[----:B------:R-:W5:Y:S01]  /*0660*/  @!P6 LDG.E.U8 R12, desc[UR4][R6.64+0x3] ;  /* 0x00000304060ce981 */ /* 0x000f62000c1e1100 */
[----:B------:R-:W-:Y:S01]  /*0670*/  ISETP.GE.U32.OR P6, PT, R4, R3, !P3 ;  /* 0x000000030400720c */ /* 0x000fe20005fc6470 */
[----:B------:R-:W-:-:S04]  /*0680*/  IMAD.IADD R16, R16, 0x1, R2 ;  /* 0x0000000110107824 */ /* 0x000fc800078e0202 */
[----:B------:R-:W-:Y:S01]  /*0690*/  IMAD.IADD R27, R27, 0x1, R16 ;  /* 0x000000011b1b7824 */ /* 0x000fe200078e0210 */
[----:B--2---:R-:W-:Y:S01]  /*06a0*/  IADD3 R17, PT, PT, R26, R17, R15 ;  /* 0x000000111a117210 */ /* 0x004fe20007ffe00f */
[----:B------:R-:W-:-:S06]  /*06b0*/  IMAD.MOV.U32 R15, RZ, RZ, RZ ;  /* 0x000000ffff0f7224 */ /* 0x000fcc00078e00ff */
[----:B------:R-:W2:Y:S01]  /*06c0*/  @!P6 LDG.E.U8 R15, desc[UR4][R6.64+0x4] ;  /* 0x00000404060fe981 */ /* 0x000ea2000c1e1100 */
[----:B------:R-:W-:Y:S02]  /*06d0*/  ISETP.GE.U32.OR P6, PT, R4, R3, !P2 ;  /* 0x000000030400720c */ /* 0x000fe400057c6470 */
[----:B---3--:R-:W-:Y:S01]  /*06e0*/  IADD3 R19, PT, PT, R14, R19, R17 ;  /* 0x000000130e137210 */ /* 0x008fe20007ffe011 */
[----:B------:R-:W-:-:S10]  /*06f0*/  IMAD.MOV.U32 R14, RZ, RZ, RZ ;  /* 0x000000ffff0e7224 */ /* 0x000fd400078e00ff */
[----:B------:R-:W3:Y:S01]  /*0700*/  @!P6 LDG.E.U8 R14, desc[UR4][R6.64+0x5] ;  /* 0x00000504060ee981 */ /* 0x000ee2000c1e1100 */
[----:B------:R-:W-:Y:S01]  /*0710*/  ISETP.GE.U32.OR P6, PT, R4, R3, !P1 ;  /* 0x000000030400720c */ /* 0x000fe20004fc6470 */
[----:B------:R-:W-:-:S12]  /*0720*/  IMAD.MOV.U32 R17, RZ, RZ, RZ ;  /* 0x000000ffff117224 */ /* 0x000fd800078e00ff */
[----:B------:R0:W3:Y:S01]  /*0730*/  @!P6 LDG.E.U8 R17, desc[UR4][R6.64+0x6] ;  /* 0x000006040611e981 */ /* 0x0000e2000c1e1100 */
[C---:B------:R-:W-:Y:S02]  /*0740*/  IADD3 R4, P6, PT, R27.reuse, UR6, RZ ;  /* 0x000000061b047c10 */ /* 0x040fe4000ffde0ff */
[----:B----4-:R-:W-:Y:S02]  /*0750*/  IADD3 R26, PT, PT, R18, R5, R19 ;  /* 0x00000005121a7210 */ /* 0x010fe40007ffe013 */
[----:B------:R-:W-:Y:S02]  /*0760*/  CS2R R18, SRZ ;  /* 0x0000000000127805 */ /* 0x000fe4000001ff00 */
[----:B------:R-:W-:-:S05]  /*0770*/  LEA.HI.X.SX32 R5, R27, UR7, 0x1, P6 ;  /* 0x000000071b057c11 */ /* 0x000fca000b0f0eff */
[----:B------:R-:W4:Y:S04]  /*0780*/  @!P5 LDG.E.U8 R18, desc[UR4][R4.64] ;  /* 0x000000040412d981 */ /* 0x000f28000c1e1100 */
[----:B------:R-:W4:Y:S01]  /*0790*/  @!P4 LDG.E.U8 R19, desc[UR4][R4.64+0x1] ;  /* 0x000001040413c981 */ /* 0x000f22000c1e1100 */
[----:B-----5:R-:W-:Y:S02]  /*07a0*/  IADD3 R26, PT, PT, R21, R20, R26 ;  /* 0x00000014151a7210 */ /* 0x020fe40007ffe01a */
[----:B------:R-:W-:-:S06]  /*07b0*/  CS2R R20, SRZ ;  /* 0x0000000000147805 */ /* 0x000fcc000001ff00 */
[----:B------:R-:W5:Y:S04]  /*07c0*/  @P0 LDG.E.U8 R20, desc[UR4][R4.64+0x2] ;  /* 0x0000020404140981 */ /* 0x000f68000c1e1100 */
[----:B------:R-:W5:Y:S01]  /*07d0*/  @P3 LDG.E.U8 R21, desc[UR4][R4.64+0x4] ;  /* 0x0000040404153981 */ /* 0x000f62000c1e1100 */
[----:B------:R-:W-:Y:S02]  /*07e0*/  IADD3 R26, PT, PT, R25, R24, R26 ;  /* 0x00000018191a7210 */ /* 0x000fe40007ffe01a */
[----:B------:R-:W-:Y:S01]  /*07f0*/  CS2R R24, SRZ ;  /* 0x0000000000187805 */ /* 0x000fe2000001ff00 */
[----:B------:R-:W-:-:S05]  /*0800*/  IMAD.IADD R27, R27, 0x1, R2 ;  /* 0x000000011b1b7824 */ /* 0x000fca00078e0202 */
[----:B------:R-:W5:Y:S04]  /*0810*/  @P2 LDG.E.U8 R24, desc[UR4][R4.64+0x5] ;  /* 0x0000050404182981 */ /* 0x000f68000c1e1100 */
[----:B------:R-:W5:Y:S01]  /*0820*/  @P1 LDG.E.U8 R25, desc[UR4][R4.64+0x6] ;  /* 0x0000060404191981 */ /* 0x000f62000c1e1100 */
[----:B0-----:R-:W-:Y:S02]  /*0830*/  IADD3 R6, P6, PT, R27, UR6, RZ ;  /* 0x000000061b067c10 */ /* 0x001fe4000ffde0ff */
[----:B------:R-:W-:Y:S01]  /*0840*/  IADD3 R23, PT, PT, R23, R22, R26 ;  /* 0x0000001617177210 */ /* 0x000fe20007ffe01a */
[----:B------:R-:W-:Y:S01]  /*0850*/  VIADD R22, R0, 0x1 ;  /* 0x0000000100167836 */ /* 0x000fe20000000000 */
[----:B------:R-:W-:-:S04]  /*0860*/  LEA.HI.X.SX32 R7, R27, UR7, 0x1, P6 ;  /* 0x000000071b077c11 */ /* 0x000fc8000b0f0eff */
[----:B------:R-:W-:Y:S02]  /*0870*/  ISETP.GE.U32.OR P6, PT, R22, R3, P5 ;  /* 0x000000031600720c */ /* 0x000fe40002fc6470 */
[----:B------:R-:W-:Y:S01]  /*0880*/  IADD3 R11, PT, PT, R11, R8, R23 ;  /* 0x000000080b0b7210 */ /* 0x000fe20007ffe017 */
[----:B------:R-:W-:-:S10]  /*0890*/  IMAD.MOV.U32 R8, RZ, RZ, RZ ;  /* 0x000000ffff087224 */ /* 0x000fd400078e00ff */
[----:B------:R-:W5:Y:S01]  /*08a0*/  @!P6 LDG.E.U8 R8, desc[UR4][R6.64] ;  /* 0x000000040608e981 */ /* 0x000f62000c1e1100 */
[----:B------:R-:W-:Y:S01]  /*08b0*/  ISETP.GE.U32.OR P6, PT, R22, R3, P4 ;  /* 0x000000031600720c */ /* 0x000fe200027c6470 */
[----:B------:R-:W-:-:S12]  /*08c0*/  IMAD.MOV.U32 R23, RZ, RZ, RZ ;  /* 0x000000ffff177224 */ /* 0x000fd800078e00ff */
[----:B------:R-:W5:Y:S01]  /*08d0*/  @!P6 LDG.E.U8 R23, desc[UR4][R6.64+0x1] ;  /* 0x000001040617e981 */ /* 0x000f62000c1e1100 */
[----:B------:R-:W-:Y:S02]  /*08e0*/  ISETP.GE.U32.OR P6, PT, R22, R3, !P0 ;  /* 0x000000031600720c */ /* 0x000fe400047c6470 */
[----:B------:R-:W-:Y:S01]  /*08f0*/  IADD3 R10, PT, PT, R13, R10, R11 ;  /* 0x0000000a0d0a7210 */ /* 0x000fe20007ffe00b */
[----:B------:R-:W-:-:S10]  /*0900*/  IMAD.MOV.U32 R13, RZ, RZ, RZ ;  /* 0x000000ffff0d7224 */ /* 0x000fd400078e00ff */
[----:B------:R-:W5:Y:S01]  /*0910*/  @!P6 LDG.E.U8 R13, desc[UR4][R6.64+0x2] ;  /* 0x00000204060de981 */ /* 0x000f62000c1e1100 */
[----:B------:R-:W-:-:S04]  /*0920*/  ISETP.GE.U32.AND P6, PT, R22, R3, PT ;  /* 0x000000031600720c */ /* 0x000fc80003fc6070 */
[----:B------:R-:W-:Y:S01]  /*0930*/  ISETP.LT.OR P6, PT, R9, RZ, P6 ;  /* 0x000000ff0900720c */ /* 0x000fe200037c1670 */
[----:B------:R-:W-:-:S12]  /*0940*/  IMAD.MOV.U32 R26, RZ, RZ, RZ ;  /* 0x000000ffff1a7224 */ /* 0x000fd800078e00ff */
[----:B------:R-:W5:Y:S01]  /*0950*/  @!P6 LDG.E.U8 R26, desc[UR4][R6.64+0x3] ;  /* 0x00000304061ae981 */ /* 0x000f62000c1e1100 */
[----:B------:R-:W-:Y:S01]  /*0960*/  ISETP.GE.U32.OR P6, PT, R22, R3, !P3 ;  /* 0x000000031600720c */ /* 0x000fe20005fc6470 */
[----:B------:R-:W-:Y:S02]  /*0970*/  IMAD.IADD R27, R27, 0x1, R2 ;  /* 0x000000011b1b7824 */ /* 0x000fe400078e0202 */
[----:B------:R-:W-:Y:S01]  /*0980*/  VIADD R28, R0, 0x2 ;  /* 0x00000002001c7836 */ /* 0x000fe20000000000 */
[----:B--2---:R-:W-:Y:S01]  /*0990*/  IADD3 R10, PT, PT, R15, R12, R10 ;  /* 0x0000000c0f0a7210 */ /* 0x004fe20007ffe00a */
[----:B------:R-:W-:-:S08]  /*09a0*/  IMAD.MOV.U32 R12, RZ, RZ, RZ ;  /* 0x000000ffff0c7224 */ /* 0x000fd000078e00ff */
[----:B------:R-:W2:Y:S01]  /*09b0*/  @!P6 LDG.E.U8 R12, desc[UR4][R6.64+0x4] ;  /* 0x00000404060ce981 */ /* 0x000ea2000c1e1100 */
[----:B------:R-:W-:Y:S01]  /*09c0*/  ISETP.GE.U32.OR P6, PT, R22, R3, !P2 ;  /* 0x000000031600720c */ /* 0x000fe200057c6470 */
[----:B------:R-:W-:-:S12]  /*09d0*/  IMAD.MOV.U32 R15, RZ, RZ, RZ ;  /* 0x000000ffff0f7224 */ /* 0x000fd800078e00ff */
[----:B------:R-:W2:Y:S01]  /*09e0*/  @!P6 LDG.E.U8 R15, desc[UR4][R6.64+0x5] ;  /* 0x00000504060fe981 */ /* 0x000ea2000c1e1100 */
[----:B------:R-:W-:Y:S01]  /*09f0*/  ISETP.GE.U32.OR P6, PT, R22, R3, !P1 ;  /* 0x000000031600720c */ /* 0x000fe20004fc6470 */
[----:B------:R-:W-:Y:S01]  /*0a00*/  IMAD.MOV.U32 R22, RZ, RZ, RZ ;  /* 0x000000ffff167224 */ /* 0x000fe200078e00ff */
[----:B---3--:R-:W-:-:S11]  /*0a10*/  IADD3 R14, PT, PT, R17, R14, R10 ;  /* 0x0000000e110e7210 */ /* 0x008fd60007ffe00a */
[----:B------:R0:W3:Y:S01]  /*0a20*/  @!P6 LDG.E.U8 R22, desc[UR4][R6.64+0x6] ;  /* 0x000006040616e981 */ /* 0x0000e2000c1e1100 */
[----:B------:R-:W-:-:S04]  /*0a30*/  IADD3 R10, P6, PT, R27, UR6, RZ ;  /* 0x000000061b0a7c10 */ /* 0x000fc8000ffde0ff */
[----:B------:R-:W-:Y:S02]  /*0a40*/  LEA.HI.X.SX32 R11, R27, UR7, 0x1, P6 ;  /* 0x000000071b0b7c11 */ /* 0x000fe4000b0f0eff */
[----:B------:R-:W-:Y:S01]  /*0a50*/  ISETP.GE.U32.OR P6, PT, R28, R3, P5 ;  /* 0x000000031c00720c */ /* 0x000fe20002fc6470 */
[----:B------:R-:W-:-:S12]  /*0a60*/  IMAD.MOV.U32 R17, RZ, RZ, RZ ;  /* 0x000000ffff117224 */ /* 0x000fd800078e00ff */
[----:B------:R-:W3:Y:S01]  /*0a70*/  @!P6 LDG.E.U8 R17, desc[UR4][R10.64] ;  /* 0x000000040a11e981 */ /* 0x000ee2000c1e1100 */
[----:B------:R-:W-:Y:S02]  /*0a80*/  ISETP.GE.U32.OR P6, PT, R28, R3, P4 ;  /* 0x000000031c00720c */ /* 0x000fe400027c6470 */
[----:B----4-:R-:W-:Y:S01]  /*0a90*/  IADD3 R18, PT, PT, R19, R18, R14 ;  /* 0x0000001213127210 */ /* 0x010fe20007ffe00e */
[----:B------:R-:W-:-:S10]  /*0aa0*/  IMAD.MOV.U32 R19, RZ, RZ, RZ ;  /* 0x000000ffff137224 */ /* 0x000fd400078e00ff */
[----:B------:R-:W4:Y:S01]  /*0ab0*/  @!P6 LDG.E.U8 R19, desc[UR4][R10.64+0x1] ;  /* 0x000001040a13e981 */ /* 0x000f22000c1e1100 */
[----:B------:R-:W-:Y:S01]  /*0ac0*/  ISETP.GE.U32.OR P6, PT, R28, R3, !P0 ;  /* 0x000000031c00720c */ /* 0x000fe200047c6470 */
[----:B------:R-:W-:-:S12]  /*0ad0*/  IMAD.MOV.U32 R14, RZ, RZ, RZ ;  /* 0x000000ffff0e7224 */ /* 0x000fd800078e00ff */
[----:B------:R-:W4:Y:S01]  /*0ae0*/  @!P6 LDG.E.U8 R14, desc[UR4][R10.64+0x2] ;  /* 0x000002040a0ee981 */ /* 0x000f22000c1e1100 */
[----:B------:R-:W-:-:S04]  /*0af0*/  ISETP.GE.U32.AND P6, PT, R28, R3, PT ;  /* 0x000000031c00720c */ /* 0x000fc80003fc6070 */
[----:B------:R-:W-:Y:S02]  /*0b00*/  ISETP.LT.OR P6, PT, R9, RZ, P6 ;  /* 0x000000ff0900720c */ /* 0x000fe400037c1670 */
[----:B-----5:R-:W-:Y:S01]  /*0b10*/  IADD3 R20, PT, PT, R21, R20, R18 ;  /* 0x0000001415147210 */ /* 0x020fe20007ffe012 */
[----:B------:R-:W-:-:S10]  /*0b20*/  IMAD.MOV.U32 R21, RZ, RZ, RZ ;  /* 0x000000ffff157224 */ /* 0x000fd400078e00ff */
[----:B------:R-:W5:Y:S01]  /*0b30*/  @!P6 LDG.E.U8 R21, desc[UR4][R10.64+0x3] ;  /* 0x000003040a15e981 */ /* 0x000f62000c1e1100 */
[----:B------:R-:W-:Y:S01]  /*0b40*/  ISETP.GE.U32.OR P6, PT, R28, R3, !P3 ;  /* 0x000000031c00720c */ /* 0x000fe20005fc6470 */
[----:B------:R-:W-:-:S12]  /*0b50*/  IMAD.MOV.U32 R18, RZ, RZ, RZ ;  /* 0x000000ffff127224 */ /* 0x000fd800078e00ff */
[----:B------:R-:W5:Y:S01]  /*0b60*/  @!P6 LDG.E.U8 R18, desc[UR4][R10.64+0x4] ;  /* 0x000004040a12e981 */ /* 0x000f62000c1e1100 */
[----:B------:R-:W-:Y:S02]  /*0b70*/  ISETP.GE.U32.OR P6, PT, R28, R3, !P2 ;  /* 0x000000031c00720c */ /* 0x000fe400057c6470 */
[----:B------:R-:W-:Y:S01]  /*0b80*/  IADD3 R24, PT, PT, R25, R20, R24 ;  /* 0x0000001419187210 */ /* 0x000fe20007ffe018 */
[----:B------:R-:W-:Y:S02]  /*0b90*/  IMAD.MOV.U32 R20, RZ, RZ, RZ ;  /* 0x000000ffff147224 */ /* 0x000fe400078e00ff */
[----:B------:R-:W-:-:S08]  /*0ba0*/  IMAD.MOV.U32 R25, RZ, RZ, RZ ;  /* 0x000000ffff197224 */ /* 0x000fd000078e00ff */
[----:B------:R-:W5:Y:S01]  /*0bb0*/  @!P6 LDG.E.U8 R20, desc[UR4][R10.64+0x5] ;  /* 0x000005040a14e981 */ /* 0x000f62000c1e1100 */
[----:B------:R-:W-:Y:S01]  /*0bc0*/  ISETP.GE.U32.OR P6, PT, R28, R3, !P1 ;  /* 0x000000031c00720c */ /* 0x000fe20004fc6470 */
[----:B------:R-:W-:Y:S02]  /*0bd0*/  VIADD R28, R0, 0x3 ;  /* 0x00000003001c7836 */ /* 0x000fe40000000000 */
[----:B------:R-:W-:-:S03]  /*0be0*/  IMAD.IADD R2, R27, 0x1, R2 ;  /* 0x000000011b027824 */ /* 0x000fc600078e0202 */
[----:B------:R-:W-:Y:S01]  /*0bf0*/  ISETP.GE.U32.OR P5, PT, R28, R3, P5 ;  /* 0x000000031c00720c */ /* 0x000fe20002fa6470 */
[----:B------:R-:W-:-:S06]  /*0c00*/  IMAD.MOV.U32 R0, RZ, RZ, RZ ;  /* 0x000000ffff007224 */ /* 0x000fcc00078e00ff */
[----:B------:R1:W5:Y:S01]  /*0c10*/  @!P6 LDG.E.U8 R25, desc[UR4][R10.64+0x6] ;  /* 0x000006040a19e981 */ /* 0x000362000c1e1100 */
[----:B0-----:R-:W-:-:S04]  /*0c20*/  IADD3 R6, P6, PT, R2, UR6, RZ ;  /* 0x0000000602067c10 */ /* 0x001fc8000ffde0ff */
[----:B------:R-:W-:Y:S01]  /*0c30*/  LEA.HI.X.SX32 R7, R2, UR7, 0x1, P6 ;  /* 0x0000000702077c11 */ /* 0x000fe2000b0f0eff */
[----:B------:R-:W0:Y:S01]  /*0c40*/  LDCU.64 UR6, c[0x0][0x388] ;  /* 0x00007100ff0677ac */ /* 0x000e220008000a00 */
[----:B------:R-:W-:-:S03]  /*0c50*/  ISETP.GE.U32.OR P4, PT, R28, R3, P4 ;  /* 0x000000031c00720c */ /* 0x000fc60002786470 */
[----:B------:R-:W5:Y:S01]  /*0c60*/  @!P5 LDG.E.U8 R0, desc[UR4][R6.64] ;  /* 0x000000040600d981 */ /* 0x000f62000c1e1100 */
[CC--:B------:R-:W-:Y:S02]  /*0c70*/  ISETP.GE.U32.AND P5, PT, R28.reuse, R3.reuse, PT ;  /* 0x000000031c00720c */ /* 0x0c0fe40003fa6070 */
[CC--:B------:R-:W-:Y:S02]  /*0c80*/  ISETP.GE.U32.OR P0, PT, R28.reuse, R3.reuse, !P0 ;  /* 0x000000031c00720c */ /* 0x0c0fe40004706470 */
[----:B------:R-:W-:Y:S02]  /*0c90*/  ISETP.LT.OR P5, PT, R9, RZ, P5 ;  /* 0x000000ff0900720c */ /* 0x000fe40002fa1670 */
[CC--:B------:R-:W-:Y:S02]  /*0ca0*/  ISETP.GE.U32.OR P3, PT, R28.reuse, R3.reuse, !P3 ;  /* 0x000000031c00720c */ /* 0x0c0fe40005f66470 */
[CC--:B------:R-:W-:Y:S02]  /*0cb0*/  ISETP.GE.U32.OR P2, PT, R28.reuse, R3.reuse, !P2 ;  /* 0x000000031c00720c */ /* 0x0c0fe40005746470 */
[----:B------:R-:W-:-:S02]  /*0cc0*/  ISETP.GE.U32.OR P1, PT, R28, R3, !P1 ;  /* 0x000000031c00720c */ /* 0x000fc40004f26470 */
[----:B------:R-:W-:Y:S02]  /*0cd0*/  CS2R R2, SRZ ;  /* 0x0000000000027805 */ /* 0x000fe4000001ff00 */
[----:B------:R-:W-:Y:S02]  /*0ce0*/  ISETP.GE.AND P6, PT, R9, RZ, PT ;  /* 0x000000ff0900720c */ /* 0x000fe40003fc6270 */
[----:B------:R-:W-:Y:S01]  /*0cf0*/  IADD3 R24, PT, PT, R23, R24, R8 ;  /* 0x0000001817187210 */ /* 0x000fe20007ffe008 */
[----:B------:R-:W-:Y:S02]  /*0d00*/  IMAD.MOV.U32 R8, RZ, RZ, RZ ;  /* 0x000000ffff087224 */ /* 0x000fe400078e00ff */
[----:B------:R-:W-:Y:S01]  /*0d10*/  IMAD.MOV.U32 R23, RZ, RZ, RZ ;  /* 0x000000ffff177224 */ /* 0x000fe200078e00ff */
[----:B------:R-:W5:Y:S01]  /*0d20*/  @!P4 LDG.E.U8 R3, desc[UR4][R6.64+0x1] ;  /* 0x000001040603c981 */ /* 0x000f62000c1e1100 */
[----:B-1----:R-:W-:-:S03]  /*0d30*/  CS2R R10, SRZ ;  /* 0x00000000000a7805 */ /* 0x002fc6000001ff00 */
[----:B------:R-:W5:Y:S04]  /*0d40*/  @!P0 LDG.E.U8 R8, desc[UR4][R6.64+0x2] ;  /* 0x0000020406088981 */ /* 0x000f68000c1e1100 */
[----:B------:R-:W5:Y:S04]  /*0d50*/  @!P5 LDG.E.U8 R23, desc[UR4][R6.64+0x3] ;  /* 0x000003040617d981 */ /* 0x000f68000c1e1100 */
[----:B------:R-:W5:Y:S04]  /*0d60*/  @P6 LDG.E.U8 R4, desc[UR4][R4.64+0x3] ;  /* 0x0000030404046981 */ /* 0x000f68000c1e1100 */
[----:B------:R-:W5:Y:S04]  /*0d70*/  @!P3 LDG.E.U8 R11, desc[UR4][R6.64+0x4] ;  /* 0x00000404060bb981 */ /* 0x000f68000c1e1100 */
[----:B------:R-:W5:Y:S04]  /*0d80*/  @!P2 LDG.E.U8 R10, desc[UR4][R6.64+0x5] ;  /* 0x00000504060aa981 */ /* 0x000f68000c1e1100 */
[----:B------:R-:W5:Y:S01]  /*0d90*/  @!P1 LDG.E.U8 R2, desc[UR4][R6.64+0x6] ;  /* 0x0000060406029981 */ /* 0x000f62000c1e1100 */
[----:B------:R-:W-:Y:S01]  /*0da0*/  IADD3 R13, PT, PT, R26, R24, R13 ;  /* 0x000000181a0d7210 */ /* 0x000fe20007ffe00d */
[----:B------:R-:W-:-:S03]  /*0db0*/  IMAD.IADD R9, R9, 0x1, R16 ;  /* 0x0000000109097824 */ /* 0x000fc600078e0210 */
[----:B--2---:R-:W-:-:S04]  /*0dc0*/  IADD3 R12, PT, PT, R15, R13, R12 ;  /* 0x0000000d0f0c7210 */ /* 0x004fc80007ffe00c */
[----:B---3--:R-:W-:-:S04]  /*0dd0*/  IADD3 R12, PT, PT, R17, R12, R22 ;  /* 0x0000000c110c7210 */ /* 0x008fc80007ffe016 */
[----:B----4-:R-:W-:-:S04]  /*0de0*/  IADD3 R12, PT, PT, R14, R12, R19 ;  /* 0x0000000c0e0c7210 */ /* 0x010fc80007ffe013 */
[----:B-----5:R-:W-:-:S04]  /*0df0*/  IADD3 R12, PT, PT, R18, R12, R21 ;  /* 0x0000000c120c7210 */ /* 0x020fc80007ffe015 */
[----:B------:R-:W-:-:S04]  /*0e00*/  IADD3 R12, PT, PT, R25, R12, R20 ;  /* 0x0000000c190c7210 */ /* 0x000fc80007ffe014 */
[----:B------:R-:W-:Y:S01]  /*0e10*/  IADD3 R0, PT, PT, R3, R12, R0 ;  /* 0x0000000c03007210 */ /* 0x000fe20007ffe000 */
[----:B------:R-:W-:-:S03]  /*0e20*/  IMAD.MOV.U32 R3, RZ, RZ, RZ ;  /* 0x000000ffff037224 */ /* 0x000fc600078e00ff */
[----:B------:R-:W-:Y:S01]  /*0e30*/  IADD3 R0, PT, PT, R23, R0, R8 ;  /* 0x0000000017007210 */ /* 0x000fe20007ffe008 */
[----:B------:R-:W-:-:S03]  /*0e40*/  @P6 IMAD R3, R4, 0x31, RZ ;  /* 0x0000003104036824 */ /* 0x000fc600078e02ff */
[----:B------:R-:W-:-:S04]  /*0e50*/  IADD3 R0, PT, PT, R10, R0, R11 ;  /* 0x000000000a007210 */ /* 0x000fc80007ffe00b */
[----:B------:R-:W-:Y:S02]  /*0e60*/  IADD3 R3, PT, PT, R3, -R0, -R2 ;  /* 0x8000000003037210 */ /* 0x000fe40007ffe802 */
[C---:B0-----:R-:W-:Y:S02]  /*0e70*/  IADD3 R2, P0, PT, R9.reuse, UR6, RZ ;  /* 0x0000000609027c10 */ /* 0x041fe4000ff1e0ff */
[----:B------:R-:W-:Y:S02]  /*0e80*/  VIMNMX R0, PT, PT, RZ, R3, !PT ;  /* 0x00000003ff007248 */ /* 0x000fe40007fe0100 */
[----:B------:R-:W-:Y:S02]  /*0e90*/  LEA.HI.X.SX32 R3, R9, UR7, 0x1, P0 ;  /* 0x0000000709037c11 */ /* 0x000fe400080f0eff */
[----:B------:R-:W-:-:S05]  /*0ea0*/  VIMNMX R5, PT, PT, R0, 0xff, PT ;  /* 0x000000ff00057848 */ /* 0x000fca0003fe0100 */
[----:B------:R-:W-:Y:S01]  /*0eb0*/  STG.E.U8 desc[UR4][R2.64], R5 ;  /* 0x0000000502007986 */ /* 0x000fe2000c101104 */
[----:B------:R-:W-:Y:S05]  /*0ec0*/  EXIT ;  /* 0x000000000000794d */ /* 0x000fea0003800000 */
.L_x_3:
        /* <DEDUP_REMOVED lines=11> */
.L_x_12:


//--------------------- .text._Z12k_sharpen_n5PKhPhii --------------------------
	.section	.text._Z12k_sharpen_n5PKhPhii,"ax",@progbits
	.align	128
        .global         _Z12k_sharpen_n5PKhPhii
        .type           _Z12k_sharpen_n5PKhPhii,@function
        .size           _Z12k_sharpen_n5PKhPhii,(.L_x_13 - _Z12k_sharpen_n5PKhPhii)
        .other          _Z12k_sharpen_n5PKhPhii,@"STO_CUDA_ENTRY STV_DEFAULT"
_Z12k_sharpen_n5PKhPhii:
.text._Z12k_sharpen_n5PKhPhii:
        /* <DEDUP_REMOVED lines=14> */
[----:B------:R-:W-:Y:S01]  /*00e0*/  VIADD R0, R24, 0xfffffffe ;  /* 0xfffffffe18007836 */ /* 0x000fe20000000000 */
[----:B------:R-:W-:Y:S01]  /*00f0*/  CS2R R22, SRZ ;  /* 0x0000000000167805 */ /* 0x000fe2000001ff00 */
[C---:B------:R-:W-:Y:S01]  /*0100*/  VIADD R7, R9.reuse, 0xfffffffe ;  /* 0xfffffffe09077836 */ /* 0x040fe20000000000 */
[----:B------:R-:W1:Y:S01]  /*0110*/  LDCU.64 UR4, c[0x0][0x358] ;  /* 0x00006b00ff0477ac */ /* 0x000e620008000a00 */
[----:B------:R-:W-:Y:S01]  /*0120*/  VIADD R5, R9, 0xffffffff ;  /* 0xffffffff09057836 */ /* 0x000fe20000000000 */
[----:B------:R-:W-:Y:S02]  /*0130*/  ISETP.GE.AND P4, PT, R0, R3, PT ;  /* 0x000000030000720c */ /* 0x000fe40003f86270 */
[----:B------:R-:W-:Y:S02]  /*0140*/  CS2R R18, SRZ ;  /* 0x0000000000127805 */ /* 0x000fe4000001ff00 */
[----:B------:R-:W-:-:S02]  /*0150*/  ISETP.GE.AND P3, PT, R7, R2, PT ;  /* 0x000000020700720c */ /* 0x000fc40003f66270 */
[-C--:B------:R-:W-:Y:S02]  /*0160*/  ISETP.GE.AND P2, PT, R5, R2.reuse, PT ;  /* 0x000000020500720c */ /* 0x080fe40003f46270 */
[----:B------:R-:W-:Y:S02]  /*0170*/  ISETP.GT.U32.AND P4, PT, R24, 0x1, !P4 ;  /* 0x000000011800780c */ /* 0x000fe40006784070 */
[----:B------:R-:W-:Y:S02]  /*0180*/  ISETP.GT.AND P3, PT, R7, -0x1, !P3 ;  /* 0xffffffff0700780c */ /* 0x000fe40005f64270 */
[----:B------:R-:W-:Y:S01]  /*0190*/  ISETP.GT.AND P2, PT, R5, -0x1, !P2 ;  /* 0xffffffff0500780c */ /* 0x000fe20005744270 */
[----:B------:R-:W-:Y:S01]  /*01a0*/  IMAD R5, R0, R2, R7 ;  /* 0x0000000200057224 */ /* 0x000fe200078e0207 */
[----:B------:R-:W-:Y:S02]  /*01b0*/  PLOP3.LUT P0, PT, P3, P4, PT, 0x80, 0x8 ;  /* 0x000000000008781c */ /* 0x000fe40001f09070 */
[----:B------:R-:W-:-:S02]  /*01c0*/  PLOP3.LUT P1, PT, P2, P4, PT, 0x80, 0x8 ;  /* 0x000000000008781c */ /* 0x000fc40001729070 */
[----:B------:R-:W-:Y:S02]  /*01d0*/  ISETP.LT.OR P5, PT, R9, RZ, !P4 ;  /* 0x000000ff0900720c */ /* 0x000fe400067a1670 */
[----:B0-----:R-:W-:Y:S01]  /*01e0*/  IADD3 R4, P6, PT, R5, UR6, RZ ;  /* 0x0000000605047c10 */ /* 0x001fe2000ffde0ff */
[----:B------:R-:W-:-:S03]  /*01f0*/  VIADD R11, R9, 0x1 ;  /* 0x00000001090b7836 */ /* 0x000fc60000000000 */
[----:B------:R-:W-:Y:S01]  /*0200*/  LEA.HI.X.SX32 R5, R5, UR7, 0x1, P6 ;  /* 0x0000000705057c11 */ /* 0x000fe2000b0f0eff */
[----:B------:R-:W-:-:S04]  /*0210*/  VIADD R13, R9, 0x2 ;  /* 0x00000002090d7836 */ /* 0x000fc80000000000 */
[----:B-1----:R-:W2:Y:S01]  /*0220*/  @P0 LDG.E.U8 R23, desc[UR4][R4.64] ;  /* 0x0000000404170981 */ /* 0x002ea2000c1e1100 */
[----:B------:R-:W-:-:S03]  /*0230*/  ISETP.GE.AND P0, PT, R11, R2, PT ;  /* 0x000000020b00720c */ /* 0x000fc60003f06270 */
[----:B------:R-:W2:Y:S01]  /*0240*/  @P1 LDG.E.U8 R22, desc[UR4][R4.64+0x1] ;  /* 0x0000010404161981 */ /* 0x000ea2000c1e1100 */
[----:B------:R-:W-:-:S03]  /*0250*/  ISETP.GE.AND P1, PT, R13, R2, PT ;  /* 0x000000020d00720c */ /* 0x000fc60003f26270 */
[----:B------:R-:W2:Y:S01]  /*0260*/  @!P5 LDG.E.U8 R19, desc[UR4][R4.64+0x2] ;  /* 0x000002040413d981 */ /* 0x000ea2000c1e1100 */
[----:B------:R-:W-:Y:S02]  /*0270*/  ISETP.GT.AND P0, PT, R11, -0x1, !P0 ;  /* 0xffffffff0b00780c */ /* 0x000fe40004704270 */
[----:B------:R-:W-:Y:S02]  /*0280*/  CS2R R14, SRZ ;  /* 0x00000000000e7805 */ /* 0x000fe4000001ff00 */
[----:B------:R-:W-:Y:S02]  /*0290*/  ISETP.GT.AND P1, PT, R13, -0x1, !P1 ;  /* 0xffffffff0d00780c */ /* 0x000fe40004f24270 */
[----:B------:R-:W-:Y:S02]  /*02a0*/  PLOP3.LUT P5, PT, P0, P4, PT, 0x80, 0x8 ;  /* 0x000000000008781c */ /* 0x000fe400007a9070 */
[----:B------:R-:W-:-:S11]  /*02b0*/  PLOP3.LUT P4, PT, P1, P4, PT, 0x80, 0x8 ;  /* 0x000000000008781c */ /* 0x000fd60000f89070 */
[----:B------:R-:W3:Y:S04]  /*02c0*/  @P5 LDG.E.U8 R15, desc[UR4][R4.64+0x3] ;  /* 0x00000304040f5981 */ /* 0x000ee8000c1e1100 */
[----:B------:R0:W3:Y:S01]  /*02d0*/  @P4 LDG.E.U8 R14, desc[UR4][R4.64+0x4] ;  /* 0x00000404040e4981 */ /* 0x0000e2000c1e1100 */
[----:B------:R-:W-:Y:S01]  /*02e0*/  IMAD R8, R0, R2, R2 ;  /* 0x0000000200087224 */ /* 0x000fe200078e0202 */
[----:B------:R-:W-:Y:S01]  /*02f0*/  CS2R R10, SRZ ;  /* 0x00000000000a7805 */ /* 0x000fe2000001ff00 */
[----:B------:R-:W-:Y:S02]  /*0300*/  VIADD R0, R24, 0xffffffff ;  /* 0xffffffff18007836 */ /* 0x000fe40000000000 */
[----:B------:R-:W-:-:S03]  /*0310*/  IMAD.IADD R6, R7, 0x1, R8 ;  /* 0x0000000107067824 */ /* 0x000fc600078e0208 */
[CC--:B------:R-:W-:Y:S02]  /*0320*/  ISETP.GE.U32.OR P4, PT, R0.reuse, R3.reuse, !P3 ;  /* 0x000000030000720c */ /* 0x0c0fe40005f86470 */
[----:B------:R-:W-:Y:S02]  /*0330*/  ISETP.GE.U32.OR P6, PT, R0, R3, !P2 ;  /* 0x000000030000720c */ /* 0x000fe400057c6470 */
[----:B------:R-:W-:-:S04]  /*0340*/  IADD3 R20, P5, PT, R6, UR6, RZ ;  /* 0x0000000606147c10 */ /* 0x000fc8000ffbe0ff */
[----:B------:R-:W-:Y:S01]  /*0350*/  LEA.HI.X.SX32 R21, R6, UR7, 0x1, P5 ;  /* 0x0000000706157c11 */ /* 0x000fe2000a8f0eff */
[----:B------:R-:W-:Y:S01]  /*0360*/  IMAD.IADD R8, R8, 0x1, R2 ;  /* 0x0000000108087824 */ /* 0x000fe200078e0202 */
[----:B------:R-:W-:-:S03]  /*0370*/  ISETP.GE.U32.AND P5, PT, R0, R3, PT ;  /* 0x000000030000720c */ /* 0x000fc60003fa6070 */
[----:B------:R-:W4:Y:S01]  /*0380*/  @!P4 LDG.E.U8 R10, desc[UR4][R20.64] ;  /* 0x00000004140ac981 */ /* 0x000f22000c1e1100 */
[----:B------:R-:W-:-:S03]  /*0390*/  ISETP.GE.U32.OR P4, PT, R0, R3, !P0 ;  /* 0x000000030000720c */ /* 0x000fc60004786470 */
[----:B------:R-:W4:Y:S01]  /*03a0*/  @!P6 LDG.E.U8 R11, desc[UR4][R20.64+0x1] ;  /* 0x00000104140be981 */ /* 0x000f22000c1e1100 */
[-C--:B------:R-:W-:Y:S02]  /*03b0*/  ISETP.GE.U32.OR P6, PT, R0, R3.reuse, !P1 ;  /* 0x000000030000720c */ /* 0x080fe40004fc6470 */
[----:B------:R-:W-:Y:S01]  /*03c0*/  CS2R R12, SRZ ;  /* 0x00000000000c7805 */ /* 0x000fe2000001ff00 */
[----:B------:R-:W-:Y:S01]  /*03d0*/  IMAD.IADD R7, R7, 0x1, R8 ;  /* 0x0000000107077824 */ /* 0x000fe200078e0208 */
[----:B------:R-:W-:Y:S01]  /*03e0*/  ISETP.LT.OR P5, PT, R9, RZ, P5 ;  /* 0x000000ff0900720c */ /* 0x000fe20002fa1670 */
[----:B------:R-:W-:Y:S02]  /*03f0*/  VIADD R26, R24, 0x1 ;  /* 0x00000001181a7836 */ /* 0x000fe40000000000 */
[----:B------:R-:W-:Y:S02]  /*0400*/  IMAD.IADD R25, R7, 0x1, R2 ;  /* 0x0000000107197824 */ /* 0x000fe400078e0202 */
[----:B------:R-:W5:Y:S01]  /*0410*/  @!P4 LDG.E.U8 R13, desc[UR4][R20.64+0x3] ;  /* 0x00000304140dc981 */ /* 0x000f62000c1e1100 */
[----:B------:R-:W-:Y:S01]  /*0420*/  ISETP.GE.U32.AND P4, PT, R26, R3, PT ;  /* 0x000000031a00720c */ /* 0x000fe20003f86070 */
[----:B------:R-:W-:-:S02]  /*0430*/  IMAD.MOV.U32 R0, RZ, RZ, RZ ;  /* 0x000000ffff007224 */ /* 0x000fc400078e00ff */
[----:B------:R-:W5:Y:S01]  /*0440*/  @!P6 LDG.E.U8 R12, desc[UR4][R20.64+0x4] ;  /* 0x00000404140ce981 */ /* 0x000f62000c1e1100 */
[----:B0-----:R-:W-:Y:S02]  /*0450*/  IADD3 R4, P6, PT, R25, UR6, RZ ;  /* 0x0000000619047c10 */ /* 0x001fe4000ffde0ff */
[----:B------:R-:W-:Y:S01]  /*0460*/  ISETP.LT.OR P4, PT, R9, RZ, P4 ;  /* 0x000000ff0900720c */ /* 0x000fe20002781670 */
[----:B------:R0:W5:Y:S01]  /*0470*/  @!P5 LDG.E.U8 R0, desc[UR4][R20.64+0x2] ;  /* 0x000002041400d981 */ /* 0x000162000c1e1100 */
[----:B------:R-:W-:Y:S02]  /*0480*/  LEA.HI.X.SX32 R5, R25, UR7, 0x1, P6 ;  /* 0x0000000719057c11 */ /* 0x000fe4000b0f0eff */
[----:B------:R-:W-:Y:S02]  /*0490*/  ISETP.GE.U32.OR P6, PT, R26, R3, !P2 ;  /* 0x000000031a00720c */ /* 0x000fe400057c6470 */
[----:B------:R-:W-:Y:S02]  /*04a0*/  CS2R R16, SRZ ;  /* 0x0000000000107805 */ /* 0x000fe4000001ff00 */
[----:B------:R-:W-:-:S04]  /*04b0*/  IADD3 R6, P5, PT, R7, UR6, RZ ;  /* 0x0000000607067c10 */ /* 0x000fc8000ffbe0ff */
[----:B------:R-:W-:Y:S02]  /*04c0*/  LEA.HI.X.SX32 R7, R7, UR7, 0x1, P5 ;  /* 0x0000000707077c11 */ /* 0x000fe4000a8f0eff */
[CC--:B------:R-:W-:Y:S01]  /*04d0*/  ISETP.GE.U32.OR P5, PT, R26.reuse, R3.reuse, !P3 ;  /* 0x000000031a00720c */ /* 0x0c0fe20005fa6470 */
[----:B------:R-:W5:Y:S01]  /*04e0*/  @!P4 LDG.E.U8 R16, desc[UR4][R4.64+0x2] ;  /* 0x000002040410c981 */ /* 0x000f62000c1e1100 */
[CC--:B------:R-:W-:Y:S02]  /*04f0*/  ISETP.GE.U32.OR P4, PT, R26.reuse, R3.reuse, !P1 ;  /* 0x000000031a00720c */ /* 0x0c0fe40004f86470 */
[----:B0-----:R-:W-:Y:S01]  /*0500*/  CS2R R20, SRZ ;  /* 0x0000000000147805 */ /* 0x001fe2000001ff00 */
[----:B------:R-:W5:Y:S01]  /*0510*/  @!P6 LDG.E.U8 R17, desc[UR4][R4.64+0x1] ;  /* 0x000001040411e981 */ /* 0x000f62000c1e1100 */
[----:B------:R-:W-:Y:S01]  /*0520*/  ISETP.GE.U32.OR P6, PT, R26, R3, !P0 ;  /* 0x000000031a00720c */ /* 0x000fe200047c6470 */
[----:B------:R-:W-:Y:S02]  /*0530*/  IMAD.MOV.U32 R27, RZ, RZ, RZ ;  /* 0x000000ffff1b7224 */ /* 0x000fe400078e00ff */
[----:B------:R-:W-:Y:S01]  /*0540*/  VIADD R24, R24, 0x2 ;  /* 0x0000000218187836 */ /* 0x000fe20000000000 */
[----:B------:R-:W5:Y:S01]  /*0550*/  @P2 LDG.E.U8 R21, desc[UR4][R6.64+0x1] ;  /* 0x0000010406152981 */ /* 0x000f62000c1e1100 */
[----:B------:R-:W-:-:S03]  /*0560*/  IMAD.MOV.U32 R28, RZ, RZ, RZ ;  /* 0x000000ffff1c7224 */ /* 0x000fc600078e00ff */
[----:B------:R-:W5:Y:S01]  /*0570*/  @!P5 LDG.E.U8 R18, desc[UR4][R4.64] ;  /* 0x000000040412d981 */ /* 0x000f62000c1e1100 */
[----:B------:R-:W-:Y:S01]  /*0580*/  ISETP.GE.AND P5, PT, R9, RZ, PT ;  /* 0x000000ff0900720c */ /* 0x000fe20003fa6270 */
[----:B------:R-:W-:Y:S02]  /*0590*/  IMAD.IADD R25, R25, 0x1, R2 ;  /* 0x0000000119197824 */ /* 0x000fe400078e0202 */
[----:B------:R-:W5:Y:S01]  /*05a0*/  @P0 LDG.E.U8 R20, desc[UR4][R6.64+0x3] ;  /* 0x0000030406140981 */ /* 0x000f62000c1e1100 */
[----:B------:R-:W-:-:S03]  /*05b0*/  ISETP.GE.U32.OR P2, PT, R24, R3, !P2 ;  /* 0x000000031800720c */ /* 0x000fc60005746470 */
[----:B------:R-:W5:Y:S01]  /*05c0*/  @!P4 LDG.E.U8 R27, desc[UR4][R4.64+0x4] ;  /* 0x00000404041bc981 */ /* 0x000f62000c1e1100 */
[CC--:B------:R-:W-:Y:S02]  /*05d0*/  ISETP.GE.U32.AND P4, PT, R24.reuse, R3.reuse, PT ;  /* 0x000000031800720c */ /* 0x0c0fe40003f86070 */
[----:B------:R-:W-:Y:S01]  /*05e0*/  ISETP.GE.U32.OR P0, PT, R24, R3, !P0 ;  /* 0x000000031800720c */ /* 0x000fe20004706470 */
[----:B------:R0:W5:Y:S01]  /*05f0*/  @!P6 LDG.E.U8 R28, desc[UR4][R4.64+0x3] ;  /* 0x00000304041ce981 */ /* 0x000162000c1e1100 */
[----:B------:R-:W-:Y:S02]  /*0600*/  ISETP.LT.OR P4, PT, R9, RZ, P4 ;  /* 0x000000ff0900720c */ /* 0x000fe40002781670 */
[----:B------:R-:W-:Y:S01]  /*0610*/  IADD3 R2, P6, PT, R25, UR6, RZ ;  /* 0x0000000619027c10 */ /* 0x000fe2000ffde0ff */
[----:B------:R-:W5:Y:S01]  /*0620*/  @P5 LDG.E.U8 R26, desc[UR4][R6.64+0x2] ;  /* 0x00000204061a5981 */ /* 0x000f62000c1e1100 */
[----:B0-----:R-:W-:Y:S02]  /*0630*/  CS2R R4, SRZ ;  /* 0x0000000000047805 */ /* 0x001fe4000001ff00 */
[----:B--2---:R-:W-:Y:S01]  /*0640*/  IADD3 R22, PT, PT, R19, R22, R23 ;  /* 0x0000001613167210 */ /* 0x004fe20007ffe017 */
[----:B------:R-:W-:-:S02]  /*0650*/  IMAD.MOV.U32 R23, RZ, RZ, RZ ;  /* 0x000000ffff177224 */ /* 0x000fc400078e00ff */
[----:B------:R-:W-:-:S04]  /*0660*/  IMAD.MOV.U32 R19, RZ, RZ, RZ ;  /* 0x000000ffff137224 */ /* 0x000fc800078e00ff */
[----:B------:R-:W2:Y:S01]  /*0670*/  @P3 LDG.E.U8 R23, desc[UR4][R6.64] ;  /* 0x0000000406173981 */ /* 0x000ea2000c1e1100 */
[----:B------:R-:W-:-:S03]  /*0680*/  ISETP.GE.U32.OR P3, PT, R24, R3, !P3 ;  /* 0x000000031800720c */ /* 0x000fc60005f66470 */
[----:B------:R0:W2:Y:S01]  /*0690*/  @P1 LDG.E.U8 R19, desc[UR4][R6.64+0x4] ;  /* 0x0000040406131981 */ /* 0x0000a2000c1e1100 */
[----:B------:R-:W-:Y:S02]  /*06a0*/  ISETP.GE.U32.OR P1, PT, R24, R3, !P1 ;  /* 0x000000031800720c */ /* 0x000fe40004f26470 */
[----:B------:R-:W-:Y:S01]  /*06b0*/  LEA.HI.X.SX32 R3, R25, UR7, 0x1, P6 ;  /* 0x0000000719037c11 */ /* 0x000fe2000b0f0eff */
[----:B------:R-:W1:Y:S01]  /*06c0*/  LDCU.64 UR6, c[0x0][0x388] ;  /* 0x00007100ff0677ac */ /* 0x000e620008000a00 */
[----:B---3--:R-:W-:Y:S01]  /*06d0*/  IADD3 R15, PT, PT, R14, R15, R22 ;  /* 0x0000000f0e0f7210 */ /* 0x008fe20007ffe016 */
[----:B------:R-:W-:Y:S01]  /*06e0*/  IMAD.MOV.U32 R14, RZ, RZ, RZ ;  /* 0x000000ffff0e7224 */ /* 0x000fe200078e00ff */
[----:B0-----:R-:W-:-:S03]  /*06f0*/  CS2R R6, SRZ ;  /* 0x0000000000067805 */ /* 0x001fc6000001ff00 */
[----:B------:R-:W3:Y:S04]  /*0700*/  @!P3 LDG.E.U8 R5, desc[UR4][R2.64] ;  /* 0x000000040205b981 */ /* 0x000ee8000c1e1100 */
[----:B------:R-:W3:Y:S04]  /*0710*/  @!P2 LDG.E.U8 R14, desc[UR4][R2.64+0x1] ;  /* 0x00000104020ea981 */ /* 0x000ee8000c1e1100 */
[----:B------:R-:W3:Y:S04]  /*0720*/  @!P4 LDG.E.U8 R7, desc[UR4][R2.64+0x2] ;  /* 0x000002040207c981 */ /* 0x000ee8000c1e1100 */
[----:B------:R-:W3:Y:S04]  /*0730*/  @!P0 LDG.E.U8 R6, desc[UR4][R2.64+0x3] ;  /* 0x0000030402068981 */ /* 0x000ee8000c1e1100 */
[----:B------:R1:W3:Y:S01]  /*0740*/  @!P1 LDG.E.U8 R4, desc[UR4][R2.64+0x4] ;  /* 0x0000040402049981 */ /* 0x0002e2000c1e1100 */
[----:B----4-:R-:W-:-:S04]  /*0750*/  IADD3 R10, PT, PT, R11, R10, R15 ;  /* 0x0000000a0b0a7210 */ /* 0x010fc80007ffe00f */
[----:B-----5:R-:W-:Y:S01]  /*0760*/  IADD3 R0, PT, PT, R13, R0, R10 ;  /* 0x000000000d007210 */ /* 0x020fe20007ffe00a */
[----:B------:R-:W-:Y:S02]  /*0770*/  IMAD.MOV.U32 R11, RZ, RZ, RZ ;  /* 0x000000ffff0b7224 */ /* 0x000fe400078e00ff */
[----:B------:R-:W-:-:S05]  /*0780*/  IMAD.IADD R8, R9, 0x1, R8 ;  /* 0x0000000109087824 */ /* 0x000fca00078e0208 */
[----:B-1----:R-:W-:-:S04]  /*0790*/  IADD3 R2, P0, PT, R8, UR6, RZ ;  /* 0x0000000608027c10 */ /* 0x002fc8000ff1e0ff */
[----:B------:R-:W-:Y:S01]  /*07a0*/  LEA.HI.X.SX32 R3, R8, UR7, 0x1, P0 ;  /* 0x0000000708037c11 */ /* 0x000fe200080f0eff */
[----:B------:R-:W-:Y:S01]  /*07b0*/  @P5 IMAD R11, R26, 0x19, RZ ;  /* 0x000000191a0b5824 */ /* 0x000fe200078e02ff */
[----:B--2---:R-:W-:-:S04]  /*07c0*/  IADD3 R0, PT, PT, R23, R12, R0 ;  /* 0x0000000c17007210 */ /* 0x004fc80007ffe000 */
[----:B------:R-:W-:-:S04]  /*07d0*/  IADD3 R0, PT, PT, R20, R21, R0 ;  /* 0x0000001514007210 */ /* 0x000fc80007ffe000 */
[----:B------:R-:W-:-:S04]  /*07e0*/  IADD3 R0, PT, PT, R18, R0, R19 ;  /* 0x0000000012007210 */ /* 0x000fc80007ffe013 */
[----:B------:R-:W-:-:S04]  /*07f0*/  IADD3 R0, PT, PT, R16, R0, R17 ;  /* 0x0000000010007210 */ /* 0x000fc80007ffe011 */
[----:B------:R-:W-:-:S04]  /*0800*/  IADD3 R0, PT, PT, R27, R0, R28 ;  /* 0x000000001b007210 */ /* 0x000fc80007ffe01c */
[----:B---3--:R-:W-:-:S04]  /*0810*/  IADD3 R0, PT, PT, R14, R0, R5 ;  /* 0x000000000e007210 */ /* 0x008fc80007ffe005 */
[----:B------:R-:W-:-:S04]  /*0820*/  IADD3 R0, PT, PT, R6, R0, R7 ;  /* 0x0000000006007210 */ /* 0x000fc80007ffe007 */
[----:B------:R-:W-:-:S04]  /*0830*/  IADD3 R4, PT, PT, R11, -R0, -R4 ;  /* 0x800000000b047210 */ /* 0x000fc80007ffe804 */
[----:B------:R-:W-:-:S04]  /*0840*/  VIMNMX R4, PT, PT, RZ, R4, !PT ;  /* 0x00000004ff047248 */ /* 0x000fc80007fe0100 */
[----:B------:R-:W-:-:S05]  /*0850*/  VIMNMX R5, PT, PT, R4, 0xff, PT ;  /* 0x000000ff04057848 */ /* 0x000fca0003fe0100 */
[----:B------:R-:W-:Y:S01]  /*0860*/  STG.E.U8 desc[UR4][R2.64], R5 ;  /* 0x0000000502007986 */ /* 0x000fe2000c101104 */
[----:B------:R-:W-:Y:S05]  /*0870*/  EXIT ;  /* 0x000000000000794d */ /* 0x000fea0003800000 */
.L_x_4:
        /* <DEDUP_REMOVED lines=16> */
.L_x_13:


//--------------------- .text._Z12k_sharpen_n3PKhPhii --------------------------
	.section	.text._Z12k_sharpen_n3PKhPhii,"ax",@progbits
	.align	128
        .global         _Z12k_sharpen_n3PKhPhii
        .type           _Z12k_sharpen_n3PKhPhii,@function
        .size           _Z12k_sharpen_n3PKhPhii,(.L_x_14 - _Z12k_sharpen_n3PKhPhii)
        .other          _Z12k_sharpen_n3PKhPhii,@"STO_CUDA_ENTRY STV_DEFAULT"
_Z12k_sharpen_n3PKhPhii:
.text._Z12k_sharpen_n3PKhPhii:
        /* <DEDUP_REMOVED lines=15> */
[C---:B------:R-:W-:Y:S01]  /*00f0*/  VIADD R19, R8.reuse, 0x1 ;  /* 0x0000000108137836 */ /* 0x040fe20000000000 */
[----:B------:R-:W-:Y:S01]  /*0100*/  CS2R R16, SRZ ;  /* 0x0000000000107805 */ /* 0x000fe2000001ff00 */
        /* <DEDUP_REMOVED lines=8> */
[----:B------:R-:W-:Y:S02]  /*0190*/  ISETP.EQ.OR P4, PT, R8, RZ, !P1 ;  /* 0x000000ff0800720c */ /* 0x000fe40004f82670 */
        /* <DEDUP_REMOVED lines=11> */
[----:B------:R-:W-:Y:S01]  /*0250*/  ISETP.NE.AND P2, PT, R8, RZ, PT ;  /* 0x000000ff0800720c */ /* 0x000fe20003f45270 */
[----:B-1----:R-:W2:Y:S01]  /*0260*/  @!P4 LDG.E.U8 R16, desc[UR4][R6.64+0x1] ;  /* 0x000001040610c981 */ /* 0x002ea2000c1e1100 */
[----:B------:R-:W-:Y:S02]  /*0270*/  @P1 IADD3.X R3, PT, PT, R12, UR9, R3, P5, P6 ;  /* 0x000000090c031c10 */ /* 0x000fe4000afec403 */
[----:B------:R-:W-:Y:S02]  /*0280*/  @!P3 SHF.R.S32.HI R5, RZ, 0x1f, R14 ;  /* 0x0000001fff05b819 */ /* 0x000fe4000001140e */
[----:B------:R-:W-:-:S02]  /*0290*/  @!P3 SHF.R.S32.HI R12, RZ, 0x1f, R9 ;  /* 0x0000001fff0cb819 */ /* 0x000fc40000011409 */
[----:B------:R-:W-:Y:S02]  /*02a0*/  @!P3 IADD3 R4, P5, P6, R9, UR8, R14 ;  /* 0x000000080904bc10 */ /* 0x000fe4000febe00e */
[C---:B------:R-:W-:Y:S01]  /*02b0*/  ISETP.GT.AND P0, PT, R11.reuse, -0x1, !P0 ;  /* 0xffffffff0b00780c */ /* 0x040fe20004704270 */
[----:B------:R-:W-:Y:S01]  /*02c0*/  IMAD.IADD R11, R11, 0x1, R0 ;  /* 0x000000010b0b7824 */ /* 0x000fe200078e0200 */
[----:B------:R-:W-:Y:S02]  /*02d0*/  ISETP.LT.OR P2, PT, R9, RZ, !P2 ;  /* 0x000000ff0900720c */ /* 0x000fe40005741670 */
[----:B------:R-:W-:Y:S02]  /*02e0*/  @!P3 IADD3.X R5, PT, PT, R12, UR9, R5, P5, P6 ;  /* 0x000000090c05bc10 */ /* 0x000fe4000afec405 */
[----:B------:R-:W-:Y:S01]  /*02f0*/  ISETP.NE.AND P5, PT, R8, RZ, P0 ;  /* 0x000000ff0800720c */ /* 0x000fe200007a5270 */
[----:B------:R-:W-:Y:S01]  /*0300*/  IMAD.MOV.U32 R8, RZ, RZ, RZ ;  /* 0x000000ffff087224 */ /* 0x000fe200078e00ff */
[----:B------:R-:W-:-:S04]  /*0310*/  IADD3 R12, P6, PT, R10, UR8, RZ ;  /* 0x000000080a0c7c10 */ /* 0x000fc8000ffde0ff */
[----:B------:R-:W-:Y:S02]  /*0320*/  LEA.HI.X.SX32 R13, R10, UR9, 0x1, P6 ;  /* 0x000000090a0d7c11 */ /* 0x000fe4000b0f0eff */
[----:B------:R-:W-:-:S03]  /*0330*/  ISETP.GE.AND P6, PT, R9, RZ, PT ;  /* 0x000000ff0900720c */ /* 0x000fc60003fc6270 */
[----:B------:R-:W2:Y:S01]  /*0340*/  @!P2 LDG.E.U8 R17, desc[UR4][R12.64+0x1] ;  /* 0x000001040c11a981 */ /* 0x000ea2000c1e1100 */
[----:B------:R-:W-:-:S03]  /*0350*/  ISETP.GE.U32.AND P2, PT, R19, UR7, PT ;  /* 0x0000000713007c0c */ /* 0x000fc6000bf46070 */
[----:B------:R0:W2:Y:S01]  /*0360*/  @P5 LDG.E.U8 R8, desc[UR4][R12.64] ;  /* 0x000000040c085981 */ /* 0x0000a2000c1e1100 */
[----:B------:R-:W-:Y:S02]  /*0370*/  IADD3 R14, P5, PT, R11, UR8, RZ ;  /* 0x000000080b0e7c10 */ /* 0x000fe4000ffbe0ff */
[----:B------:R-:W-:Y:S02]  /*0380*/  ISETP.GE.U32.OR P4, PT, R19, UR7, !P0 ;  /* 0x0000000713007c0c */ /* 0x000fe4000c786470 */
[----:B------:R-:W-:Y:S01]  /*0390*/  ISETP.LT.OR P2, PT, R9, RZ, P2 ;  /* 0x000000ff0900720c */ /* 0x000fe20001741670 */
[----:B------:R-:W-:Y:S01]  /*03a0*/  IMAD.MOV.U32 R18, RZ, RZ, RZ ;  /* 0x000000ffff127224 */ /* 0x000fe200078e00ff */
[----:B------:R-:W-:Y:S02]  /*03b0*/  LEA.HI.X.SX32 R15, R11, UR9, 0x1, P5 ;  /* 0x000000090b0f7c11 */ /* 0x000fe4000a8f0eff */
[----:B------:R-:W-:Y:S02]  /*03c0*/  IADD3 R10, P5, PT, R20, UR8, RZ ;  /* 0x00000008140a7c10 */ /* 0x000fe4000ffbe0ff */
[----:B0-----:R-:W-:-:S02]  /*03d0*/  CS2R R12, SRZ ;  /* 0x00000000000c7805 */ /* 0x001fc4000001ff00 */
[----:B------:R-:W-:Y:S01]  /*03e0*/  CS2R R6, SRZ ;  /* 0x0000000000067805 */ /* 0x000fe2000001ff00 */
[----:B------:R-:W3:Y:S01]  /*03f0*/  @P0 LDG.E.U8 R18, desc[UR4][R14.64] ;  /* 0x000000040e120981 */ /* 0x000ee2000c1e1100 */
[----:B------:R-:W-:Y:S01]  /*0400*/  LEA.HI.X.SX32 R11, R20, UR9, 0x1, P5 ;  /* 0x00000009140b7c11 */ /* 0x000fe2000a8f0eff */
[----:B------:R-:W-:Y:S01]  /*0410*/  IMAD.MOV.U32 R21, RZ, RZ, RZ ;  /* 0x000000ffff157224 */ /* 0x000fe200078e00ff */
[----:B------:R-:W0:Y:S01]  /*0420*/  LDCU.64 UR8, c[0x0][0x388] ;  /* 0x00007100ff0877ac */ /* 0x000e220008000a00 */
[----:B------:R0:W3:Y:S04]  /*0430*/  @P1 LDG.E.U8 R13, desc[UR4][R2.64+0x1] ;  /* 0x00000104020d1981 */ /* 0x0000e8000c1e1100 */
[----:B------:R-:W4:Y:S04]  /*0440*/  @P6 LDG.E.U8 R19, desc[UR4][R14.64+0x1] ;  /* 0x000001040e136981 */ /* 0x000f28000c1e1100 */
[----:B------:R-:W5:Y:S04]  /*0450*/  @!P4 LDG.E.U8 R7, desc[UR4][R10.64] ;  /* 0x000000040a07c981 */ /* 0x000f68000c1e1100 */
[----:B------:R-:W5:Y:S04]  /*0460*/  @!P2 LDG.E.U8 R12, desc[UR4][R10.64+0x1] ;  /* 0x000001040a0ca981 */ /* 0x000f68000c1e1100 */
[----:B------:R-:W5:Y:S01]  /*0470*/  @!P3 LDG.E.U8 R21, desc[UR4][R4.64+0x1] ;  /* 0x000001040415b981 */ /* 0x000f62000c1e1100 */
[----:B------:R-:W-:-:S05]  /*0480*/  IMAD.IADD R0, R9, 0x1, R0 ;  /* 0x0000000109007824 */ /* 0x000fca00078e0200 */
[----:B0-----:R-:W-:-:S04]  /*0490*/  IADD3 R2, P0, PT, R0, UR8, RZ ;  /* 0x0000000800027c10 */ /* 0x001fc8000ff1e0ff */
[----:B------:R-:W-:Y:S02]  /*04a0*/  LEA.HI.X.SX32 R3, R0, UR9, 0x1, P0 ;  /* 0x0000000900037c11 */ /* 0x000fe400080f0eff */
[----:B--2---:R-:W-:-:S04]  /*04b0*/  IADD3 R8, PT, PT, R16, R17, R8 ;  /* 0x0000001110087210 */ /* 0x004fc80007ffe008 */
[----:B---3--:R-:W-:Y:S01]  /*04c0*/  IADD3 R8, PT, PT, R13, R18, R8 ;  /* 0x000000120d087210 */ /* 0x008fe20007ffe008 */
[----:B----4-:R-:W-:-:S03]  /*04d0*/  @P6 IMAD R6, R19, 0x9, RZ ;  /* 0x0000000913066824 */ /* 0x010fc600078e02ff */
[----:B-----5:R-:W-:-:S04]  /*04e0*/  IADD3 R7, PT, PT, R12, R8, R7 ;  /* 0x000000080c077210 */ /* 0x020fc80007ffe007 */
[----:B------:R-:W-:-:S04]  /*04f0*/  IADD3 R6, PT, PT, R6, -R7, -R21 ;  /* 0x8000000706067210 */ /* 0x000fc80007ffe815 */
[----:B------:R-:W-:-:S04]  /*0500*/  VIMNMX R6, PT, PT, RZ, R6, !PT ;  /* 0x00000006ff067248 */ /* 0x000fc80007fe0100 */
[----:B------:R-:W-:-:S05]  /*0510*/  VIMNMX R5, PT, PT, R6, 0xff, PT ;  /* 0x000000ff06057848 */ /* 0x000fca0003fe0100 */
[----:B------:R-:W-:Y:S01]  /*0520*/  STG.E.U8 desc[UR4][R2.64], R5 ;  /* 0x0000000502007986 */ /* 0x000fe2000c101104 */
[----:B------:R-:W-:Y:S05]  /*0530*/  EXIT ;  /* 0x000000000000794d */ /* 0x000fea0003800000 */
.L_x_5:
        /* <DEDUP_REMOVED lines=12> */
.L_x_14:


//--------------------- .text._Z9k_edge_n7PKhPhii --------------------------
	.section	.text._Z9k_edge_n7PKhPhii,"ax",@progbits
	.align	128
        .global         _Z9k_edge_n7PKhPhii
        .type           _Z9k_edge_n7PKhPhii,@function
        .size           _Z9k_edge_n7PKhPhii,(.L_x_15 - _Z9k_edge_n7PKhPhii)
        .other          _Z9k_edge_n7PKhPhii,@"STO_CUDA_ENTRY STV_DEFAULT"
_Z9k_edge_n7PKhPhii:
.text._Z9k_edge_n7PKhPhii:
        /* <DEDUP_REMOVED lines=208> */
[----:B------:R-:W-:Y:S01]  /*0d00*/  IMAD.MOV.U32 R23, RZ, RZ, RZ ;  /* 0x000000ffff177224 */ /* 0x000fe200078e00ff */
[----:B------:R-:W5:Y:S01]  /*0d10*/  @!P4 LDG.E.U8 R3, desc[UR4][R6.64+0x1] ;  /* 0x000001040603c981 */ /* 0x000f62000c1e1100 */
[----:B-1----:R-:W-:Y:S01]  /*0d20*/  CS2R R10, SRZ ;  /* 0x00000000000a7805 */ /* 0x002fe2000001ff00 */
[----:B------:R-:W-:Y:S02]  /*0d30*/  IMAD.MOV.U32 R8, RZ, RZ, RZ ;  /* 0x000000ffff087224 */ /* 0x000fe400078e00ff */
        /* <DEDUP_REMOVED lines=20> */
[----:B------:R-:W-:Y:S02]  /*0e80*/  IABS R5, R3 ;  /* 0x0000000300057213 */ /* 0x000fe40000000000 */
[----:B------:R-:W-:Y:S02]  /*0e90*/  LEA.HI.X.SX32 R3, R9, UR7, 0x1, P0 ;  /* 0x0000000709037c11 */ /* 0x000fe400080f0eff */
[----:B------:R-:W-:-:S05]  /*0ea0*/  VIMNMX.U32 R5, PT, PT, R5, 0xff, PT ;  /* 0x000000ff05057848 */ /* 0x000fca0003fe0000 */
[----:B------:R-:W-:Y:S01]  /*0eb0*/  STG.E.U8 desc[UR4][R2.64], R5 ;  /* 0x0000000502007986 */ /* 0x000fe2000c101104 */
[----:B------:R-:W-:Y:S05]  /*0ec0*/  EXIT ;  /* 0x000000000000794d */ /* 0x000fea0003800000 */
.L_x_6:
        /* <DEDUP_REMOVED lines=11> */
.L_x_15:


//--------------------- .text._Z9k_edge_n5PKhPhii --------------------------
	.section	.text._Z9k_edge_n5PKhPhii,"ax",@progbits
	.align	128
        .global         _Z9k_edge_n5PKhPhii
        .type           _Z9k_edge_n5PKhPhii,@function
        .size           _Z9k_edge_n5PKhPhii,(.L_x_16 - _Z9k_edge_n5PKhPhii)
        .other          _Z9k_edge_n5PKhPhii,@"STO_CUDA_ENTRY STV_DEFAULT"
_Z9k_edge_n5PKhPhii:
.text._Z9k_edge_n5PKhPhii:
        /* <DEDUP_REMOVED lines=53> */
[----:B------:R-:W-:Y:S02]  /*0350*/  LEA.HI.X.SX32 R21, R8, UR7, 0x1, P5 ;  /* 0x0000000708157c11 */ /* 0x000fe4000a8f0eff */
[----:B------:R-:W-:-:S03]  /*0360*/  ISETP.GE.U32.AND P5, PT, R0, R3, PT ;  /* 0x000000030000720c */ /* 0x000fc60003fa6070 */
[----:B------:R-:W4:Y:S01]  /*0370*/  @!P4 LDG.E.U8 R10, desc[UR4][R20.64] ;  /* 0x00000004140ac981 */ /* 0x000f22000c1e1100 */
[-C--:B------:R-:W-:Y:S02]  /*0380*/  ISETP.GE.U32.OR P4, PT, R0, R3.reuse, !P0 ;  /* 0x000000030000720c */ /* 0x080fe40004786470 */
[----:B------:R-:W-:Y:S01]  /*0390*/  CS2R R12, SRZ ;  /* 0x00000000000c7805 */ /* 0x000fe2000001ff00 */
[----:B------:R-:W-:Y:S01]  /*03a0*/  VIADD R26, R24, 0x1 ;  /* 0x00000001181a7836 */ /* 0x000fe20000000000 */
[----:B------:R-:W4:Y:S01]  /*03b0*/  @!P6 LDG.E.U8 R11, desc[UR4][R20.64+0x1] ;  /* 0x00000104140be981 */ /* 0x000f22000c1e1100 */
[----:B------:R-:W-:Y:S01]  /*03c0*/  ISETP.GE.U32.OR P6, PT, R0, R3, !P1 ;  /* 0x000000030000720c */ /* 0x000fe20004fc6470 */
[----:B------:R-:W-:Y:S01]  /*03d0*/  IMAD.IADD R0, R6, 0x1, R2 ;  /* 0x0000000106007824 */ /* 0x000fe200078e0202 */
[----:B------:R-:W-:-:S03]  /*03e0*/  ISETP.LT.OR P5, PT, R9, RZ, P5 ;  /* 0x000000ff0900720c */ /* 0x000fc60002fa1670 */
[----:B------:R-:W-:-:S04]  /*03f0*/  IMAD.IADD R7, R7, 0x1, R0 ;  /* 0x0000000107077824 */ /* 0x000fc800078e0200 */
[----:B------:R-:W-:Y:S01]  /*0400*/  IMAD.IADD R25, R7, 0x1, R2 ;  /* 0x0000000107197824 */ /* 0x000fe200078e0202 */
[----:B------:R-:W5:Y:S01]  /*0410*/  @!P4 LDG.E.U8 R13, desc[UR4][R20.64+0x3] ;  /* 0x00000304140dc981 */ /* 0x000f62000c1e1100 */
[----:B------:R-:W-:Y:S01]  /*0420*/  ISETP.GE.U32.AND P4, PT, R26, R3, PT ;  /* 0x000000031a00720c */ /* 0x000fe20003f86070 */
[----:B------:R-:W-:Y:S02]  /*0430*/  IMAD.MOV.U32 R8, RZ, RZ, RZ ;  /* 0x000000ffff087224 */ /* 0x000fe400078e00ff */
[----:B------:R-:W5:Y:S01]  /*0440*/  @!P6 LDG.E.U8 R12, desc[UR4][R20.64+0x4] ;  /* 0x00000404140ce981 */ /* 0x000f62000c1e1100 */
[----:B0-----:R-:W-:Y:S02]  /*0450*/  IADD3 R4, P6, PT, R25, UR6, RZ ;  /* 0x0000000619047c10 */ /* 0x001fe4000ffde0ff */
[----:B------:R-:W-:Y:S01]  /*0460*/  ISETP.LT.OR P4, PT, R9, RZ, P4 ;  /* 0x000000ff0900720c */ /* 0x000fe20002781670 */
[----:B------:R0:W5:Y:S01]  /*0470*/  @!P5 LDG.E.U8 R8, desc[UR4][R20.64+0x2] ;  /* 0x000002041408d981 */ /* 0x000162000c1e1100 */
[----:B------:R-:W-:-:S02]  /*0480*/  LEA.HI.X.SX32 R5, R25, UR7, 0x1, P6 ;  /* 0x0000000719057c11 */ /* 0x000fc4000b0f0eff */
        /* <DEDUP_REMOVED lines=46> */
[----:B------:R-:W-:-:S05]  /*0770*/  IMAD.IADD R0, R9, 0x1, R0 ;  /* 0x0000000109007824 */ /* 0x000fca00078e0200 */
[----:B-1----:R-:W-:-:S04]  /*0780*/  IADD3 R2, P0, PT, R0, UR6, RZ ;  /* 0x0000000600027c10 */ /* 0x002fc8000ff1e0ff */
[----:B------:R-:W-:Y:S02]  /*0790*/  LEA.HI.X.SX32 R3, R0, UR7, 0x1, P0 ;  /* 0x0000000700037c11 */ /* 0x000fe400080f0eff */
[----:B--2---:R-:W-:-:S04]  /*07a0*/  IADD3 R8, PT, PT, R23, R12, R8 ;  /* 0x0000000c17087210 */ /* 0x004fc80007ffe008 */
[----:B------:R-:W-:-:S04]  /*07b0*/  IADD3 R8, PT, PT, R20, R21, R8 ;  /* 0x0000001514087210 */ /* 0x000fc80007ffe008 */
[----:B------:R-:W-:-:S04]  /*07c0*/  IADD3 R8, PT, PT, R18, R8, R19 ;  /* 0x0000000812087210 */ /* 0x000fc80007ffe013 */
[----:B------:R-:W-:-:S04]  /*07d0*/  IADD3 R8, PT, PT, R16, R8, R17 ;  /* 0x0000000810087210 */ /* 0x000fc80007ffe011 */
[----:B------:R-:W-:Y:S01]  /*07e0*/  IADD3 R27, PT, PT, R27, R8, R28 ;  /* 0x000000081b1b7210 */ /* 0x000fe20007ffe01c */
[----:B------:R-:W-:Y:S02]  /*07f0*/  IMAD.MOV.U32 R8, RZ, RZ, RZ ;  /* 0x000000ffff087224 */ /* 0x000fe400078e00ff */
[----:B------:R-:W-:Y:S01]  /*0800*/  @P5 IMAD R8, R26, 0x18, RZ ;  /* 0x000000181a085824 */ /* 0x000fe200078e02ff */
[----:B---3--:R-:W-:-:S04]  /*0810*/  IADD3 R4, PT, PT, R15, R27, R4 ;  /* 0x0000001b0f047210 */ /* 0x008fc80007ffe004 */
[----:B------:R-:W-:-:S04]  /*0820*/  IADD3 R4, PT, PT, R6, R4, R7 ;  /* 0x0000000406047210 */ /* 0x000fc80007ffe007 */
[----:B------:R-:W-:-:S04]  /*0830*/  IADD3 R5, PT, PT, R8, -R4, -R5 ;  /* 0x8000000408057210 */ /* 0x000fc80007ffe805 */
[----:B------:R-:W-:-:S04]  /*0840*/  IABS R5, R5 ;  /* 0x0000000500057213 */ /* 0x000fc80000000000 */
[----:B------:R-:W-:-:S05]  /*0850*/  VIMNMX.U32 R5, PT, PT, R5, 0xff, PT ;  /* 0x000000ff05057848 */ /* 0x000fca0003fe0000 */
[----:B------:R-:W-:Y:S01]  /*0860*/  STG.E.U8 desc[UR4][R2.64], R5 ;  /* 0x0000000502007986 */ /* 0x000fe2000c101104 */
[----:B------:R-:W-:Y:S05]  /*0870*/  EXIT ;  /* 0x000000000000794d */ /* 0x000fea0003800000 */
.L_x_7:
        /* <DEDUP_REMOVED lines=16> */
.L_x_16:


//--------------------- .text._Z9k_edge_n3PKhPhii --------------------------
	.section	.text._Z9k_edge_n3PKhPhii,"ax",@progbits
	.align	128
        .global         _Z9k_edge_n3PKhPhii
        .type           _Z9k_edge_n3PKhPhii,@function
        .size           _Z9k_edge_n3PKhPhii,(.L_x_17 - _Z9k_edge_n3PKhPhii)
        .other          _Z9k_edge_n3PKhPhii,@"STO_CUDA_ENTRY STV_DEFAULT"
_Z9k_edge_n3PKhPhii:
.text._Z9k_edge_n3PKhPhii:
        /* <DEDUP_REMOVED lines=13> */
[----:B------:R-:W-:Y:S01]  /*00d0*/  VIADD R3, R0, 0x1 ;  /* 0x0000000100037836 */ /* 0x000fe20000000000 */
[----:B------:R-:W0:Y:S01]  /*00e0*/  LDCU.64 UR8, c[0x0][0x380] ;  /* 0x00007000ff0877ac */ /* 0x000e220008000a00 */
[C---:B------:R-:W-:Y:S01]  /*00f0*/  ISETP.NE.AND P2, PT, R2.reuse, RZ, PT ;  /* 0x000000ff0200720c */ /* 0x040fe20003f45270 */
[----:B------:R-:W-:Y:S01]  /*0100*/  VIADD R4, R2, 0x1 ;  /* 0x0000000102047836 */ /* 0x000fe20000000000 */
[----:B------:R-:W-:Y:S02]  /*0110*/  CS2R R12, SRZ ;  /* 0x00000000000c7805 */ /* 0x000fe4000001ff00 */
[----:B------:R-:W-:Y:S01]  /*0120*/  ISETP.GE.AND P1, PT, R3, UR6, PT ;  /* 0x0000000603007c0c */ /* 0x000fe2000bf26270 */
[C---:B------:R-:W-:Y:S01]  /*0130*/  VIADD R3, R0.reuse, 0xffffffff ;  /* 0xffffffff00037836 */ /* 0x040fe20000000000 */
[----:B------:R-:W-:Y:S01]  /*0140*/  ISETP.LT.OR P2, PT, R0, RZ, !P2 ;  /* 0x000000ff0000720c */ /* 0x000fe20005741670 */
[----:B------:R-:W-:Y:S01]  /*0150*/  IMAD R11, R2, UR6, RZ ;  /* 0x00000006020b7c24 */ /* 0x000fe2000f8e02ff */
[----:B------:R-:W-:Y:S01]  /*0160*/  ISETP.LT.OR P1, PT, R0, -0x1, P1 ;  /* 0xffffffff0000780c */ /* 0x000fe20000f21670 */
[----:B------:R-:W1:Y:S01]  /*0170*/  LDCU.64 UR4, c[0x0][0x358] ;  /* 0x00006b00ff0477ac */ /* 0x000e620008000a00 */
[----:B------:R-:W-:Y:S01]  /*0180*/  ISETP.GE.U32.AND P3, PT, R4, UR7, PT ;  /* 0x0000000704007c0c */ /* 0x000fe2000bf66070 */
[----:B------:R-:W-:Y:S01]  /*0190*/  VIADD R5, R2, 0xffffffff ;  /* 0xffffffff02057836 */ /* 0x000fe20000000000 */
[C---:B------:R-:W-:Y:S01]  /*01a0*/  ISETP.GE.AND P0, PT, R3.reuse, UR6, PT ;  /* 0x0000000603007c0c */ /* 0x040fe2000bf06270 */
[C---:B------:R-:W-:Y:S01]  /*01b0*/  IMAD.IADD R6, R3.reuse, 0x1, R11 ;  /* 0x0000000103067824 */ /* 0x040fe200078e020b */
[----:B------:R-:W-:Y:S01]  /*01c0*/  ISETP.LT.OR P3, PT, R0, RZ, P3 ;  /* 0x000000ff0000720c */ /* 0x000fe20001f61670 */
[----:B------:R-:W-:Y:S01]  /*01d0*/  IMAD.MOV.U32 R10, RZ, RZ, RZ ;  /* 0x000000ffff0a7224 */ /* 0x000fe200078e00ff */
[----:B------:R-:W-:-:S05]  /*01e0*/  ISETP.LT.OR P0, PT, R3, RZ, P0 ;  /* 0x000000ff0300720c */ /* 0x000fca0000701670 */
[--C-:B------:R-:W-:Y:S02]  /*01f0*/  @!P1 SHF.R.S32.HI R4, RZ, 0x1f, R11.reuse ;  /* 0x0000001fff049819 */ /* 0x100fe4000001140b */
[----:B------:R-:W-:Y:S02]  /*0200*/  @!P1 SHF.R.S32.HI R7, RZ, 0x1f, R0 ;  /* 0x0000001fff079819 */ /* 0x000fe40000011400 */
[C-C-:B0-----:R-:W-:Y:S02]  /*0210*/  @!P1 IADD3 R2, P4, P5, R0.reuse, UR8, R11.reuse ;  /* 0x0000000800029c10 */ /* 0x141fe4000fd9e00b */
[----:B------:R-:W-:Y:S02]  /*0220*/  @!P3 IADD3 R9, PT, PT, R0, UR6, R11 ;  /* 0x000000060009bc10 */ /* 0x000fe4000fffe00b */
[----:B------:R-:W-:Y:S01]  /*0230*/  @!P1 IADD3.X R3, PT, PT, R7, UR9, R4, P4, P5 ;  /* 0x0000000907039c10 */ /* 0x000fe2000a7ea404 */
[----:B------:R-:W-:Y:S01]  /*0240*/  @!P2 IMAD R7, R5, UR6, R0 ;  /* 0x000000060507ac24 */ /* 0x000fe2000f8e0200 */
[----:B------:R-:W-:-:S02]  /*0250*/  IADD3 R4, P5, PT, R6, UR8, RZ ;  /* 0x0000000806047c10 */ /* 0x000fc4000ffbe0ff */
[----:B------:R-:W-:Y:S02]  /*0260*/  ISETP.GE.AND P4, PT, R0, RZ, PT ;  /* 0x000000ff0000720c */ /* 0x000fe40003f86270 */
[----:B------:R-:W-:Y:S02]  /*0270*/  LEA.HI.X.SX32 R5, R6, UR9, 0x1, P5 ;  /* 0x0000000906057c11 */ /* 0x000fe4000a8f0eff */
[C---:B------:R-:W-:Y:S01]  /*0280*/  @!P2 IADD3 R6, P5, PT, R7.reuse, UR8, RZ ;  /* 0x000000080706ac10 */ /* 0x040fe2000ffbe0ff */
[----:B------:R-:W-:Y:S02]  /*0290*/  IMAD.MOV.U32 R15, RZ, RZ, RZ ;  /* 0x000000ffff0f7224 */ /* 0x000fe400078e00ff */
[----:B-1----:R-:W2:Y:S01]  /*02a0*/  @!P0 LDG.E.U8 R13, desc[UR4][R4.64] ;  /* 0x00000004040d8981 */ /* 0x002ea2000c1e1100 */
[----:B------:R-:W-:Y:S02]  /*02b0*/  @!P2 LEA.HI.X.SX32 R7, R7, UR9, 0x1, P5 ;  /* 0x000000090707ac11 */ /* 0x000fe4000a8f0eff */
[C---:B------:R-:W-:Y:S01]  /*02c0*/  @!P3 IADD3 R8, P0, PT, R9.reuse, UR8, RZ ;  /* 0x000000080908bc10 */ /* 0x040fe2000ff1e0ff */
[----:B------:R-:W-:Y:S01]  /*02d0*/  IMAD.MOV.U32 R17, RZ, RZ, RZ ;  /* 0x000000ffff117224 */ /* 0x000fe200078e00ff */
[----:B------:R-:W2:Y:S02]  /*02e0*/  @!P1 LDG.E.U8 R15, desc[UR4][R2.64+0x1] ;  /* 0x00000104020f9981 */ /* 0x000ea4000c1e1100 */
[----:B------:R-:W-:Y:S01]  /*02f0*/  @!P3 LEA.HI.X.SX32 R9, R9, UR9, 0x1, P0 ;  /* 0x000000090909bc11 */ /* 0x000fe200080f0eff */
[----:B------:R-:W0:Y:S01]  /*0300*/  LDCU.64 UR8, c[0x0][0x388] ;  /* 0x00007100ff0877ac */ /* 0x000e220008000a00 */
[----:B------:R0:W3:Y:S04]  /*0310*/  @P4 LDG.E.U8 R14, desc[UR4][R4.64+0x1] ;  /* 0x00000104040e4981 */ /* 0x0000e8000c1e1100 */
[----:B------:R-:W2:Y:S04]  /*0320*/  @!P2 LDG.E.U8 R10, desc[UR4][R6.64] ;  /* 0x00000004060aa981 */ /* 0x000ea8000c1e1100 */
[----:B------:R-:W4:Y:S01]  /*0330*/  @!P3 LDG.E.U8 R17, desc[UR4][R8.64] ;  /* 0x000000040811b981 */ /* 0x000f22000c1e1100 */
[----:B------:R-:W-:-:S05]  /*0340*/  IMAD.IADD R0, R0, 0x1, R11 ;  /* 0x0000000100007824 */ /* 0x000fca00078e020b */
[----:B0-----:R-:W-:-:S04]  /*0350*/  IADD3 R4, P0, PT, R0, UR8, RZ ;  /* 0x0000000800047c10 */ /* 0x001fc8000ff1e0ff */
[----:B------:R-:W-:Y:S01]  /*0360*/  LEA.HI.X.SX32 R5, R0, UR9, 0x1, P0 ;  /* 0x0000000900057c11 */ /* 0x000fe200080f0eff */
[----:B---3--:R-:W-:Y:S01]  /*0370*/  @P4 IMAD.SHL.U32 R12, R14, 0x4, RZ ;  /* 0x000000040e0c4824 */ /* 0x008fe200078e00ff */
[----:B--2---:R-:W-:-:S04]  /*0380*/  IADD3 R10, PT, PT, R15, R13, R10 ;  /* 0x0000000d0f0a7210 */ /* 0x004fc80007ffe00a */
[----:B----4-:R-:W-:-:S04]  /*0390*/  IADD3 R12, PT, PT, R12, -R10, -R17 ;  /* 0x8000000a0c0c7210 */ /* 0x010fc80007ffe811 */
[----:B------:R-:W-:-:S04]  /*03a0*/  IABS R6, R12 ;  /* 0x0000000c00067213 */ /* 0x000fc80000000000 */
[----:B------:R-:W-:-:S05]  /*03b0*/  VIMNMX.U32 R3, PT, PT, R6, 0xff, PT ;  /* 0x000000ff06037848 */ /* 0x000fca0003fe0000 */
[----:B------:R-:W-:Y:S01]  /*03c0*/  STG.E.U8 desc[UR4][R4.64], R3 ;  /* 0x0000000304007986 */ /* 0x000fe2000c101104 */
[----:B------:R-:W-:Y:S05]  /*03d0*/  EXIT ;  /* 0x000000000000794d */ /* 0x000fea0003800000 */
.L_x_8:
        /* <DEDUP_REMOVED lines=10> */
.L_x_17:


//--------------------- .nv.shared.reserved.0     --------------------------
	.section	.nv.shared.reserved.0,"aw",@nobits
	.weak		__nv_reservedSMEM_offset_0_alias
	.size		__nv_reservedSMEM_offset_0_alias, 0, 64
	.other		__nv_reservedSMEM_offset_0_alias,@"STO_CUDA_RESERVED_SHARED STV_DEFAULT"
__nv_reservedSMEM_offset_0_alias:
	.zero		0
	.zero		64


//--------------------- .nv.constant0._Z9k_blur_n7PKhPhii --------------------------
	.section	.nv.constant0._Z9k_blur_n7PKhPhii,"a",@progbits
	.sectionflags	@""
	.align	4
.nv.constant0._Z9k_blur_n7PKhPhii:
	.zero		920


//--------------------- .nv.constant0._Z9k_blur_n5PKhPhii --------------------------
	.section	.nv.constant0._Z9k_blur_n5PKhPhii,"a",@progbits
	.sectionflags	@""
	.align	4
.nv.constant0._Z9k_blur_n5PKhPhii:
	.zero		920


//--------------------- .nv.constant0._Z9k_blur_n3PKhPhii --------------------------
	.section	.nv.constant0._Z9k_blur_n3PKhPhii,"a",@progbits
	.sectionflags	@""
	.align	4
.nv.constant0._Z9k_blur_n3PKhPhii:
	.zero		920


//--------------------- .nv.constant0._Z12k_sharpen_n7PKhPhii --------------------------
	.section	.nv.constant0._Z12k_sharpen_n7PKhPhii,"a",@progbits
	.sectionflags	@""
	.align	4
.nv.constant0._Z12k_sharpen_n7PKhPhii:
	.zero		920


//--------------------- .nv.constant0._Z12k_sharpen_n5PKhPhii --------------------------
	.section	.nv.constant0._Z12k_sharpen_n5PKhPhii,"a",@progbits
	.sectionflags	@""
	.align	4
.nv.constant0._Z12k_sharpen_n5PKhPhii:
	.zero		920


//--------------------- .nv.constant0._Z12k_sharpen_n3PKhPhii --------------------------
	.section	.nv.constant0._Z12k_sharpen_n3PKhPhii,"a",@progbits
	.sectionflags	@""
	.align	4
.nv.constant0._Z12k_sharpen_n3PKhPhii:
	.zero		920


//--------------------- .nv.constant0._Z9k_edge_n7PKhPhii --------------------------
	.section	.nv.constant0._Z9k_edge_n7PKhPhii,"a",@progbits
	.sectionflags	@""
	.align	4
.nv.constant0._Z9k_edge_n7PKhPhii:
	.zero		920


//--------------------- .nv.constant0._Z9k_edge_n5PKhPhii --------------------------
	.section	.nv.constant0._Z9k_edge_n5PKhPhii,"a",@progbits
	.sectionflags	@""
	.align	4
.nv.constant0._Z9k_edge_n5PKhPhii:
	.zero		920


//--------------------- .nv.constant0._Z9k_edge_n3PKhPhii --------------------------
	.section	.nv.constant0._Z9k_edge_n3PKhPhii,"a",@progbits
	.sectionflags	@""
	.align	4
.nv.constant0._Z9k_edge_n3PKhPhii:
	.zero		920


//--------------------- SYMBOLS --------------------------

	.type		.nv.reservedSmem.offset0,@object
	.size		.nv.reservedSmem.offset0,0x4
